// auto-generated by cutlass_sweep.gemm — config: {"arch": "sm_90", "cluster_m": 1, "cluster_n": 2, "dtype": "int8", "stages": 0, "tile_k": 64, "tile_m": 64, "tile_n": 256}
#include "cutlass/cutlass.h"
#include "cutlass/gemm/collective/collective_builder.hpp"
#include "cutlass/gemm/device/gemm_universal_adapter.h"
#include "cutlass/gemm/kernel/gemm_universal.hpp"
#include "cutlass/epilogue/collective/collective_builder.hpp"

using ElemA = int8_t;
using ElemB = int8_t;
using ElemCD = int8_t;
using Acc  = int32_t;
using TileShape    = cute::Shape<cute::_64, cute::_256, cute::_64>;
using ClusterShape = cute::Shape<cute::_1, cute::_2, cute::_1>;

using CollectiveEpilogue = typename cutlass::epilogue::collective::CollectiveBuilder<
    cutlass::arch::Sm90, cutlass::arch::OpClassTensorOp,
    TileShape, ClusterShape,
    cutlass::epilogue::collective::EpilogueTileAuto,
    Acc, Acc,
    ElemCD, cutlass::layout::RowMajor, 128 / cutlass::sizeof_bits<ElemCD>::value,
    ElemCD, cutlass::layout::RowMajor, 128 / cutlass::sizeof_bits<ElemCD>::value,
    cutlass::epilogue::collective::EpilogueScheduleAuto
  >::CollectiveOp;

using CollectiveMainloop = typename cutlass::gemm::collective::CollectiveBuilder<
    cutlass::arch::Sm90, cutlass::arch::OpClassTensorOp,
    ElemA, cutlass::layout::RowMajor, 128 / cutlass::sizeof_bits<ElemA>::value,
    ElemB, cutlass::layout::ColumnMajor, 128 / cutlass::sizeof_bits<ElemB>::value,
    Acc,
    TileShape, ClusterShape,
    cutlass::gemm::collective::StageCountAutoCarveout<static_cast<int>(sizeof(typename CollectiveEpilogue::SharedStorage))>,
    cutlass::gemm::collective::KernelScheduleAuto
  >::CollectiveOp;

using GemmKernel = cutlass::gemm::kernel::GemmUniversal<
    cute::Shape<int,int,int,int>,
    CollectiveMainloop,
    CollectiveEpilogue
>;
using Gemm = cutlass::gemm::device::GemmUniversalAdapter<GemmKernel>;

// Force the device kernel symbol into the cubin without needing a host main.
auto* _anchor = &cutlass::device_kernel<GemmKernel>;


// ===== COMPILED SASS (sm_90a) =====

	.target	sm_90a

	.elftype	@"ET_EXEC"


//--------------------- .note.nv.tkinfo           --------------------------
	.section	.note.nv.tkinfo,"",@"SHT_NOTE"
	.sectionflags	@"SHF_NOTE_NV_TKINFO"
	.tkinfo
        /*0018*/ 	.word	0x00000002
        /*0030*/ 	.string	""
        /*0030*/ 	.string	"ptxas"
        /*0030*/ 	.string	"Cuda compilation tools, release 13.0, V13.0.88"
        /*0030*/ 	.string	"Build cuda_13.0.r13.0/compiler.36424714_0"
        /*0030*/ 	.string	"-arch sm_90a -m 64 "



//--------------------- .note.nv.cuinfo           --------------------------
	.section	.note.nv.cuinfo,"",@"SHT_NOTE"
	.sectionflags	@"SHF_NOTE_NV_CUINFO"
        /*0018*/ 	.short	0x0002
        /*001a*/ 	.short	0x005a
        /*001c*/ 	.short	0x0082
	.zero		2


//--------------------- .nv.info                  --------------------------
	.section	.nv.info,"",@"SHT_CUDA_INFO"
	.align	4


	//----- nvinfo : EIATTR_REGCOUNT
	.align		4
        /*0000*/ 	.byte	0x04, 0x2f
        /*0002*/ 	.short	(.L_15 - .L_14)
	.align		4
.L_14:
        /*0004*/ 	.word	index@(_ZN7cutlass13device_kernelINS_4gemm6kernel13GemmUniversalIN4cute5tupleIJiiiiEEENS1_10collective13CollectiveMmaINS1_34MainloopSm90TmaGmmaWarpSpecializedILi11ENS5_IJNS4_1CILi1EEENSA_ILi2EEESB_EEENS1_32KernelTmaWarpSpecializedPingpongEEENS5_IJNSA_ILi64EEENSA_ILi256EEESG_EEEaNS5_IJlSB_lEEEaSJ_NS4_8TiledMMAINS4_8MMA_AtomIJNS4_4SM904GMMA27MMA_64x256x32_S32S8S8_SS_TNEEEENS4_6LayoutINS5_IJSB_SB_SB_EEENS5_IJNSA_ILi0EEESS_SS_EEEEENS5_IJNS4_10UnderscoreESV_SV_EEEEENS4_23SM90_TMA_LOAD_MULTICASTENS4_14ComposedLayoutINS4_7SwizzleILi2ELi4ELi3EEENS4_18smem_ptr_flag_bitsILi8EEENSQ_INS5_IJNSA_ILi8EEESG_EEENS5_IJSG_SB_EEEEEEEvNS4_8identityENS4_13SM90_TMA_LOADES18_vS19_EENS_8epilogue10collective6detail29Sm90TmaWarpSpecializedAdapterINS1D_15DefaultEpilogueIaSJ_SJ_NS1C_6thread17LinearCombinationIaLi1EiiLNS1H_9ScaleType4KindE0ELNS_15FloatRoundStyleE2EaEENS1_15EpilogueDefaultEEEEEvvEEEEvNT_6ParamsE)
        /*0008*/ 	.word	0x000000a8


	//----- nvinfo : EIATTR_FRAME_SIZE
	.align		4
.L_15:
        /*000c*/ 	.byte	0x04, 0x11
        /*000e*/ 	.short	(.L_17 - .L_16)
	.align		4
.L_16:
        /*0010*/ 	.word	index@(_ZN7cutlass13device_kernelINS_4gemm6kernel13GemmUniversalIN4cute5tupleIJiiiiEEENS1_10collective13CollectiveMmaINS1_34MainloopSm90TmaGmmaWarpSpecializedILi11ENS5_IJNS4_1CILi1EEENSA_ILi2EEESB_EEENS1_32KernelTmaWarpSpecializedPingpongEEENS5_IJNSA_ILi64EEENSA_ILi256EEESG_EEEaNS5_IJlSB_lEEEaSJ_NS4_8TiledMMAINS4_8MMA_AtomIJNS4_4SM904GMMA27MMA_64x256x32_S32S8S8_SS_TNEEEENS4_6LayoutINS5_IJSB_SB_SB_EEENS5_IJNSA_ILi0EEESS_SS_EEEEENS5_IJNS4_10UnderscoreESV_SV_EEEEENS4_23SM90_TMA_LOAD_MULTICASTENS4_14ComposedLayoutINS4_7SwizzleILi2ELi4ELi3EEENS4_18smem_ptr_flag_bitsILi8EEENSQ_INS5_IJNSA_ILi8EEESG_EEENS5_IJSG_SB_EEEEEEEvNS4_8identityENS4_13SM90_TMA_LOADES18_vS19_EENS_8epilogue10collective6detail29Sm90TmaWarpSpecializedAdapterINS1D_15DefaultEpilogueIaSJ_SJ_NS1C_6thread17LinearCombinationIaLi1EiiLNS1H_9ScaleType4KindE0ELNS_15FloatRoundStyleE2EaEENS1_15EpilogueDefaultEEEEEvvEEEEvNT_6ParamsE)
        /*0014*/ 	.word	0x00000008


	//----- nvinfo : EIATTR_MIN_STACK_SIZE
	.align		4
.L_17:
        /*0018*/ 	.byte	0x04, 0x12
        /*001a*/ 	.short	(.L_19 - .L_18)
	.align		4
.L_18:
        /*001c*/ 	.word	index@(_ZN7cutlass13device_kernelINS_4gemm6kernel13GemmUniversalIN4cute5tupleIJiiiiEEENS1_10collective13CollectiveMmaINS1_34MainloopSm90TmaGmmaWarpSpecializedILi11ENS5_IJNS4_1CILi1EEENSA_ILi2EEESB_EEENS1_32KernelTmaWarpSpecializedPingpongEEENS5_IJNSA_ILi64EEENSA_ILi256EEESG_EEEaNS5_IJlSB_lEEEaSJ_NS4_8TiledMMAINS4_8MMA_AtomIJNS4_4SM904GMMA27MMA_64x256x32_S32S8S8_SS_TNEEEENS4_6LayoutINS5_IJSB_SB_SB_EEENS5_IJNSA_ILi0EEESS_SS_EEEEENS5_IJNS4_10UnderscoreESV_SV_EEEEENS4_23SM90_TMA_LOAD_MULTICASTENS4_14ComposedLayoutINS4_7SwizzleILi2ELi4ELi3EEENS4_18smem_ptr_flag_bitsILi8EEENSQ_INS5_IJNSA_ILi8EEESG_EEENS5_IJSG_SB_EEEEEEEvNS4_8identityENS4_13SM90_TMA_LOADES18_vS19_EENS_8epilogue10collective6detail29Sm90TmaWarpSpecializedAdapterINS1D_15DefaultEpilogueIaSJ_SJ_NS1C_6thread17LinearCombinationIaLi1EiiLNS1H_9ScaleType4KindE0ELNS_15FloatRoundStyleE2EaEENS1_15EpilogueDefaultEEEEEvvEEEEvNT_6ParamsE)
        /*0020*/ 	.word	0x00000008
.L_19:


//--------------------- .nv.compat                --------------------------
	.section	.nv.compat,"",@"SHT_CUDA_COMPAT_INFO"
	.align	4
        /*0000*/ 	.byte	0x02, 0x09, 0x01, 0x00, 0x02, 0x02, 0x04, 0x00, 0x02, 0x05, 0x05, 0x00, 0x03, 0x07, 0x01, 0x01
        /*0010*/ 	.byte	0x02, 0x03, 0x01, 0x00, 0x02, 0x06, 0x01, 0x00, 0x04, 0x0b, 0x08, 0x00, 0x00, 0x00, 0x00, 0x00
        /*0020*/ 	.byte	0x00, 0x00, 0x00, 0x00


//--------------------- .nv.info._ZN7cutlass13device_kernelINS_4gemm6kernel13GemmUniversalIN4cute5tupleIJiiiiEEENS1_10collective13CollectiveMmaINS1_34MainloopSm90TmaGmmaWarpSpecializedILi11ENS5_IJNS4_1CILi1EEENSA_ILi2EEESB_EEENS1_32KernelTmaWarpSpecializedPingpongEEENS5_IJNSA_ILi64EEENSA_ILi256EEESG_EEEaNS5_IJlSB_lEEEaSJ_NS4_8TiledMMAINS4_8MMA_AtomIJNS4_4SM904GMMA27MMA_64x256x32_S32S8S8_SS_TNEEEENS4_6LayoutINS5_IJSB_SB_SB_EEENS5_IJNSA_ILi0EEESS_SS_EEEEENS5_IJNS4_10UnderscoreESV_SV_EEEEENS4_23SM90_TMA_LOAD_MULTICASTENS4_14ComposedLayoutINS4_7SwizzleILi2ELi4ELi3EEENS4_18smem_ptr_flag_bitsILi8EEENSQ_INS5_IJNSA_ILi8EEESG_EEENS5_IJSG_SB_EEEEEEEvNS4_8identityENS4_13SM90_TMA_LOADES18_vS19_EENS_8epilogue10collective6detail29Sm90TmaWarpSpecializedAdapterINS1D_15DefaultEpilogueIaSJ_SJ_NS1C_6thread17LinearCombinationIaLi1EiiLNS1H_9ScaleType4KindE0ELNS_15FloatRoundStyleE2EaEENS1_15EpilogueDefaultEEEEEvvEEEEvNT_6ParamsE --------------------------
	.section	.nv.info._ZN7cutlass13device_kernelINS_4gemm6kernel13GemmUniversalIN4cute5tupleIJiiiiEEENS1_10collective13CollectiveMmaINS1_34MainloopSm90TmaGmmaWarpSpecializedILi11ENS5_IJNS4_1CILi1EEENSA_ILi2EEESB_EEENS1_32KernelTmaWarpSpecializedPingpongEEENS5_IJNSA_ILi64EEENSA_ILi256EEESG_EEEaNS5_IJlSB_lEEEaSJ_NS4_8TiledMMAINS4_8MMA_AtomIJNS4_4SM904GMMA27MMA_64x256x32_S32S8S8_SS_TNEEEENS4_6LayoutINS5_IJSB_SB_SB_EEENS5_IJNSA_ILi0EEESS_SS_EEEEENS5_IJNS4_10UnderscoreESV_SV_EEEEENS4_23SM90_TMA_LOAD_MULTICASTENS4_14ComposedLayoutINS4_7SwizzleILi2ELi4ELi3EEENS4_18smem_ptr_flag_bitsILi8EEENSQ_INS5_IJNSA_ILi8EEESG_EEENS5_IJSG_SB_EEEEEEEvNS4_8identityENS4_13SM90_TMA_LOADES18_vS19_EENS_8epilogue10collective6detail29Sm90TmaWarpSpecializedAdapterINS1D_15DefaultEpilogueIaSJ_SJ_NS1C_6thread17LinearCombinationIaLi1EiiLNS1H_9ScaleType4KindE0ELNS_15FloatRoundStyleE2EaEENS1_15EpilogueDefaultEEEEEvvEEEEvNT_6ParamsE,"",@"SHT_CUDA_INFO"
	.sectionflags	@""
	.align	4


	//----- nvinfo : EIATTR_CUDA_API_VERSION
	.align		4
        /*0000*/ 	.byte	0x04, 0x37
        /*0002*/ 	.short	(.L_21 - .L_20)
.L_20:
        /*0004*/ 	.word	0x00000082


	//----- nvinfo : EIATTR_KPARAM_INFO
	.align		4
.L_21:
        /*0008*/ 	.byte	0x04, 0x17
        /*000a*/ 	.short	(.L_23 - .L_22)
.L_22:
        /*000c*/ 	.word	0x00000000
        /*0010*/ 	.short	0x0000
        /*0012*/ 	.short	0x0070
        /*0014*/ 	.byte	0x00, 0xf0, 0x01, 0x10


	//----- nvinfo : EIATTR_SPARSE_MMA_MASK
	.align		4
.L_23:
        /*0018*/ 	.byte	0x03, 0x50
        /*001a*/ 	.short	0x0000


	//----- nvinfo : EIATTR_MAXREG_COUNT
	.align		4
        /*001c*/ 	.byte	0x03, 0x1b
        /*001e*/ 	.short	0x00a8


	//----- nvinfo : EIATTR_NUM_BARRIERS
	.align		4
        /*0020*/ 	.byte	0x02, 0x4c
        /*0022*/ 	.byte	0x01
	.zero		1


	//----- nvinfo : EIATTR_EXTERNS
	.align		4
        /*0024*/ 	.byte	0x04, 0x0f
        /*0026*/ 	.short	(.L_25 - .L_24)


	//   ....[0]....
	.align		4
.L_24:
        /*0028*/ 	.word	index@(__assertfail)


	//----- nvinfo : EIATTR_ANNOTATIONS
	.align		4
.L_25:
        /*002c*/ 	.byte	0x04, 0x55
        /*002e*/ 	.short	(.L_27 - .L_26)


	//   ....[0]....
.L_26:
        /*0030*/ 	.word	0x00000001
        /*0034*/ 	.byte	0x50, 0x0e, 0x00, 0x00, 0x01, 0x00, 0x00, 0x00, 0x50, 0x84, 0x00, 0x00, 0x01, 0x00, 0x00, 0x00
        /*0044*/ 	.byte	0xd0, 0x90, 0x00, 0x00


	//----- nvinfo : EIATTR_MERCURY_ISA_VERSION
	.align		4
.L_27:
        /*0048*/ 	.byte	0x03, 0x5f
        /*004a*/ 	.short	0x0101


	//----- nvinfo : EIATTR_INT_WARP_WIDE_INSTR_OFFSETS
	.align		4
        /*004c*/ 	.byte	0x04, 0x31
        /*004e*/ 	.short	(.L_29 - .L_28)


	//   ....[0]....
.L_28:
        /*0050*/ 	.word	0x000005a0


	//   ....[1]....
        /*0054*/ 	.word	0x000005e0


	//   ....[2]....
        /*0058*/ 	.word	0x00000720


	//   ....[3]....
        /*005c*/ 	.word	0x00000730


	//   ....[4]....
        /*0060*/ 	.word	0x00000750


	//   ....[5]....
        /*0064*/ 	.word	0x00000770


	//   ....[6]....
        /*0068*/ 	.word	0x00000820


	//   ....[7]....
        /*006c*/ 	.word	0x00000870


	//   ....[8]....
        /*0070*/ 	.word	0x00001ec0


	//----- nvinfo : EIATTR_COOP_GROUP_MASK_REGIDS
	.align		4
.L_29:
        /*0074*/ 	.byte	0x04, 0x29
        /*0076*/ 	.short	(.L_31 - .L_30)


	//   ....[0]....
.L_30:
        /*0078*/ 	.word	0xffffffff


	//   ....[1]....
        /*007c*/ 	.word	0xffffffff


	//   ....[2]....
        /*0080*/ 	.word	0xffffffff


	//   ....[3]....
        /*0084*/ 	.word	0xffffffff


	//   ....[4]....
        /*0088*/ 	.word	0xffffffff


	//   ....[5]....
        /*008c*/ 	.word	0xffffffff


	//   ....[6]....
        /*0090*/ 	.word	0xffffffff


	//----- nvinfo : EIATTR_COOP_GROUP_INSTR_OFFSETS
	.align		4
.L_31:
        /*0094*/ 	.byte	0x04, 0x28
        /*0096*/ 	.short	(.L_33 - .L_32)


	//   ....[0]....
.L_32:
        /*0098*/ 	.word	0x00000070


	//   ....[1]....
        /*009c*/ 	.word	0x00000080


	//   ....[2]....
        /*00a0*/ 	.word	0x00000140


	//   ....[3]....
        /*00a4*/ 	.word	0x000003e0


	//   ....[4]....
        /*00a8*/ 	.word	0x00000420


	//   ....[5]....
        /*00ac*/ 	.word	0x000008c0


	//   ....[6]....
        /*00b0*/ 	.word	0x000009f0


	//----- nvinfo : EIATTR_REG_RECONFIG
	.align		4
.L_33:
        /*00b4*/ 	.byte	0x01, 0x54
	.zero		2


	//----- nvinfo : EIATTR_SYSCALL_OFFSETS
	.align		4
        /*00b8*/ 	.byte	0x04, 0x46
        /*00ba*/ 	.short	(.L_35 - .L_34)


	//   ....[0]....
.L_34:
        /*00bc*/ 	.word	0x00001870


	//----- nvinfo : EIATTR_MBARRIER_INSTR_OFFSETS
	.align		4
.L_35:
        /*00c0*/ 	.byte	0x04, 0x39
        /*00c2*/ 	.short	(.L_37 - .L_36)


	//   ....[0]....
.L_36:
        /*00c4*/ 	.word	0x00000260
        /*00c8*/ 	.word	0x000000ff
        /*00cc*/ 	.word	0x00000000
        /*00d0*/ 	.short	0x0100
        /*00d2*/ 	.byte	0x08
	.zero		1


	//   ....[1]....
        /*00d4*/ 	.word	0x00000270
        /*00d8*/ 	.word	0x000000ff
        /*00dc*/ 	.word	0x00000058
        /*00e0*/ 	.short	0x0100
        /*00e2*/ 	.byte	0x08
	.zero		1


	//   ....[2]....
        /*00e4*/ 	.word	0x00000280
        /*00e8*/ 	.word	0x000000ff
        /*00ec*/ 	.word	0x00000008
        /*00f0*/ 	.short	0x0100
        /*00f2*/ 	.byte	0x08
	.zero		1


	//   ....[3]....
        /*00f4*/ 	.word	0x00000290
        /*00f8*/ 	.word	0x000000ff
        /*00fc*/ 	.word	0x00000060
        /*0100*/ 	.short	0x0100
        /*0102*/ 	.byte	0x08
	.zero		1


	//   ....[4]....
        /*0104*/ 	.word	0x000002a0
        /*0108*/ 	.word	0x000000ff
        /*010c*/ 	.word	0x00000010
        /*0110*/ 	.short	0x0100
        /*0112*/ 	.byte	0x08
	.zero		1


	//   ....[5]....
        /*0114*/ 	.word	0x000002b0
        /*0118*/ 	.word	0x000000ff
        /*011c*/ 	.word	0x00000068
        /*0120*/ 	.short	0x0100
        /*0122*/ 	.byte	0x08
	.zero		1


	//   ....[6]....
        /*0124*/ 	.word	0x000002c0
        /*0128*/ 	.word	0x000000ff
        /*012c*/ 	.word	0x00000018
        /*0130*/ 	.short	0x0100
        /*0132*/ 	.byte	0x08
	.zero		1


	//   ....[7]....
        /*0134*/ 	.word	0x000002d0
        /*0138*/ 	.word	0x000000ff
        /*013c*/ 	.word	0x00000070
        /*0140*/ 	.short	0x0100
        /*0142*/ 	.byte	0x08
	.zero		1


	//   ....[8]....
        /*0144*/ 	.word	0x000002e0
        /*0148*/ 	.word	0x000000ff
        /*014c*/ 	.word	0x00000020
        /*0150*/ 	.short	0x0100
        /*0152*/ 	.byte	0x08
	.zero		1


	//   ....[9]....
        /*0154*/ 	.word	0x000002f0
        /*0158*/ 	.word	0x000000ff
        /*015c*/ 	.word	0x00000078
        /*0160*/ 	.short	0x0100
        /*0162*/ 	.byte	0x08
	.zero		1


	//   ....[10]....
        /*0164*/ 	.word	0x00000300
        /*0168*/ 	.word	0x000000ff
        /*016c*/ 	.word	0x00000028
        /*0170*/ 	.short	0x0100
        /*0172*/ 	.byte	0x08
	.zero		1


	//   ....[11]....
        /*0174*/ 	.word	0x00000310
        /*0178*/ 	.word	0x000000ff
        /*017c*/ 	.word	0x00000080
        /*0180*/ 	.short	0x0100
        /*0182*/ 	.byte	0x08
	.zero		1


	//   ....[12]....
        /*0184*/ 	.word	0x00000320
        /*0188*/ 	.word	0x000000ff
        /*018c*/ 	.word	0x00000030
        /*0190*/ 	.short	0x0100
        /*0192*/ 	.byte	0x08
	.zero		1


	//   ....[13]....
        /*0194*/ 	.word	0x00000330
        /*0198*/ 	.word	0x000000ff
        /*019c*/ 	.word	0x00000088
        /*01a0*/ 	.short	0x0100
        /*01a2*/ 	.byte	0x08
	.zero		1


	//   ....[14]....
        /*01a4*/ 	.word	0x00000340
        /*01a8*/ 	.word	0x000000ff
        /*01ac*/ 	.word	0x00000038
        /*01b0*/ 	.short	0x0100
        /*01b2*/ 	.byte	0x08
	.zero		1


	//   ....[15]....
        /*01b4*/ 	.word	0x00000350
        /*01b8*/ 	.word	0x000000ff
        /*01bc*/ 	.word	0x00000090
        /*01c0*/ 	.short	0x0100
        /*01c2*/ 	.byte	0x08
	.zero		1


	//   ....[16]....
        /*01c4*/ 	.word	0x00000360
        /*01c8*/ 	.word	0x000000ff
        /*01cc*/ 	.word	0x00000040
        /*01d0*/ 	.short	0x0100
        /*01d2*/ 	.byte	0x08
	.zero		1


	//   ....[17]....
        /*01d4*/ 	.word	0x00000370
        /*01d8*/ 	.word	0x000000ff
        /*01dc*/ 	.word	0x00000098
        /*01e0*/ 	.short	0x0100
        /*01e2*/ 	.byte	0x08
	.zero		1


	//   ....[18]....
        /*01e4*/ 	.word	0x00000380
        /*01e8*/ 	.word	0x000000ff
        /*01ec*/ 	.word	0x00000048
        /*01f0*/ 	.short	0x0100
        /*01f2*/ 	.byte	0x08
	.zero		1


	//   ....[19]....
        /*01f4*/ 	.word	0x00000390
        /*01f8*/ 	.word	0x000000ff
        /*01fc*/ 	.word	0x000000a0
        /*0200*/ 	.short	0x0100
        /*0202*/ 	.byte	0x08
	.zero		1


	//   ....[20]....
        /*0204*/ 	.word	0x000003a0
        /*0208*/ 	.word	0x000000ff
        /*020c*/ 	.word	0x00000050
        /*0210*/ 	.short	0x0100
        /*0212*/ 	.byte	0x08
	.zero		1


	//   ....[21]....
        /*0214*/ 	.word	0x000003b0
        /*0218*/ 	.word	0x000000ff
        /*021c*/ 	.word	0x000000a8
        /*0220*/ 	.short	0x0100
        /*0222*/ 	.byte	0x08
	.zero		1


	//   ....[22]....
        /*0224*/ 	.word	0x000008a0
        /*0228*/ 	.word	0x000000ff
        /*022c*/ 	.word	0x000000e0
        /*0230*/ 	.short	0x0100
        /*0232*/ 	.byte	0x08
	.zero		1


	//   ....[23]....
        /*0234*/ 	.word	0x00000940
        /*0238*/ 	.word	0x000000ff
        /*023c*/ 	.word	0x000000e8
        /*0240*/ 	.short	0x0100
        /*0242*/ 	.byte	0x08
	.zero		1


	//   ....[24]....
        /*0244*/ 	.word	0x00000970
        /*0248*/ 	.word	0x000000ff
        /*024c*/ 	.word	0x000000c0
        /*0250*/ 	.short	0x0100
        /*0252*/ 	.byte	0x09
	.zero		1


	//   ....[25]....
        /*0254*/ 	.word	0x00000980
        /*0258*/ 	.word	0x000000ff
        /*025c*/ 	.word	0x000000c8
        /*0260*/ 	.short	0x0100
        /*0262*/ 	.byte	0x09
	.zero		1


	//   ....[26]....
        /*0264*/ 	.word	0x00000990
        /*0268*/ 	.word	0x000000ff
        /*026c*/ 	.word	0x000000d0
        /*0270*/ 	.short	0x0100
        /*0272*/ 	.byte	0x09
	.zero		1


	//   ....[27]....
        /*0274*/ 	.word	0x000009a0
        /*0278*/ 	.word	0x000000ff
        /*027c*/ 	.word	0x000000d8
        /*0280*/ 	.short	0x0100
        /*0282*/ 	.byte	0x09
	.zero		1


	//   ....[28]....
        /*0284*/ 	.word	0x00001750
        /*0288*/ 	.word	0x000000a1
        /*028c*/ 	.word	0x00000000
        /*0290*/ 	.short	0x010a
        /*0292*/ 	.byte	0x2a
	.zero		1


	//   ....[29]....
        /*0294*/ 	.word	0x00001900
        /*0298*/ 	.word	0x00000003
        /*029c*/ 	.word	0x00000000
        /*02a0*/ 	.short	0x010a
        /*02a2*/ 	.byte	0x3f
	.zero		1


	//   ....[30]....
        /*02a4*/ 	.word	0x00001960
        /*02a8*/ 	.word	0x00000003
        /*02ac*/ 	.word	0x00000000
        /*02b0*/ 	.short	0x010a
        /*02b2*/ 	.byte	0x3f
	.zero		1


	//   ....[31]....
        /*02b4*/ 	.word	0x00001bc0
        /*02b8*/ 	.word	0x000000ff
        /*02bc*/ 	.word	0x00000000
        /*02c0*/ 	.short	0x010a
        /*02c2*/ 	.byte	0x04
	.zero		1


	//   ....[32]....
        /*02c4*/ 	.word	0x00001c00
        /*02c8*/ 	.word	0x000000ff
        /*02cc*/ 	.word	0x00000000
        /*02d0*/ 	.short	0x010a
        /*02d2*/ 	.byte	0x04
	.zero		1


	//   ....[33]....
        /*02d4*/ 	.word	0x00001d60
        /*02d8*/ 	.word	0x00000005
        /*02dc*/ 	.word	0x00000000
        /*02e0*/ 	.short	0x0101
        /*02e2*/ 	.byte	0x3f
	.zero		1


	//   ....[34]....
        /*02e4*/ 	.word	0x00001e60
        /*02e8*/ 	.word	0x000000a0
        /*02ec*/ 	.word	0x00000000
        /*02f0*/ 	.short	0x0101
        /*02f2*/ 	.byte	0x2d
	.zero		1


	//   ....[35]....
        /*02f4*/ 	.word	0x00001f60
        /*02f8*/ 	.word	0x00000003
        /*02fc*/ 	.word	0x00000000
        /*0300*/ 	.short	0x0101
        /*0302*/ 	.byte	0x3f
	.zero		1


	//   ....[36]....
        /*0304*/ 	.word	0x00002020
        /*0308*/ 	.word	0x000000a1
        /*030c*/ 	.word	0x00000010
        /*0310*/ 	.short	0x010a
        /*0312*/ 	.byte	0x2a
	.zero		1


	//   ....[37]....
        /*0314*/ 	.word	0x00008470
        /*0318*/ 	.word	0x000000a2
        /*031c*/ 	.word	0x00000000
        /*0320*/ 	.short	0x0101
        /*0322*/ 	.byte	0x2d
	.zero		1


	//   ....[38]....
        /*0324*/ 	.word	0x00008e20
        /*0328*/ 	.word	0x0000000d
        /*032c*/ 	.word	0x00000058
        /*0330*/ 	.short	0x010a
        /*0332*/ 	.byte	0x3f
	.zero		1


	//   ....[39]....
        /*0334*/ 	.word	0x000091e0
        /*0338*/ 	.word	0x00000005
        /*033c*/ 	.word	0x000000e8
        /*0340*/ 	.short	0x0101
        /*0342*/ 	.byte	0x3f
	.zero		1


	//   ....[40]....
        /*0344*/ 	.word	0x00009970
        /*0348*/ 	.word	0x00000007
        /*034c*/ 	.word	0x00000000
        /*0350*/ 	.short	0x010a
        /*0352*/ 	.byte	0x3f
	.zero		1


	//   ....[41]....
        /*0354*/ 	.word	0x000099f0
        /*0358*/ 	.word	0x00000008
        /*035c*/ 	.word	0x00000000
        /*0360*/ 	.short	0x010a
        /*0362*/ 	.byte	0x3f
	.zero		1


	//   ....[42]....
        /*0364*/ 	.word	0x00009a80
        /*0368*/ 	.word	0x00000009
        /*036c*/ 	.word	0x00000000
        /*0370*/ 	.short	0x010a
        /*0372*/ 	.byte	0x3f
	.zero		1


	//   ....[43]....
        /*0374*/ 	.word	0x00009b10
        /*0378*/ 	.word	0x00000008
        /*037c*/ 	.word	0x00000000
        /*0380*/ 	.short	0x010a
        /*0382*/ 	.byte	0x3f
	.zero		1


	//   ....[44]....
        /*0384*/ 	.word	0x00009ba0
        /*0388*/ 	.word	0x00000009
        /*038c*/ 	.word	0x00000000
        /*0390*/ 	.short	0x010a
        /*0392*/ 	.byte	0x3f
	.zero		1


	//   ....[45]....
        /*0394*/ 	.word	0x00009c30
        /*0398*/ 	.word	0x00000008
        /*039c*/ 	.word	0x00000000
        /*03a0*/ 	.short	0x010a
        /*03a2*/ 	.byte	0x3f
	.zero		1


	//   ....[46]....
        /*03a4*/ 	.word	0x00009cc0
        /*03a8*/ 	.word	0x00000009
        /*03ac*/ 	.word	0x00000000
        /*03b0*/ 	.short	0x010a
        /*03b2*/ 	.byte	0x3f
	.zero		1


	//   ....[47]....
        /*03b4*/ 	.word	0x00009d50
        /*03b8*/ 	.word	0x00000008
        /*03bc*/ 	.word	0x00000000
        /*03c0*/ 	.short	0x010a
        /*03c2*/ 	.byte	0x3f
	.zero		1


	//   ....[48]....
        /*03c4*/ 	.word	0x00009de0
        /*03c8*/ 	.word	0x00000009
        /*03cc*/ 	.word	0x00000000
        /*03d0*/ 	.short	0x010a
        /*03d2*/ 	.byte	0x3f
	.zero		1


	//   ....[49]....
        /*03d4*/ 	.word	0x00009e70
        /*03d8*/ 	.word	0x00000006
        /*03dc*/ 	.word	0x00000000
        /*03e0*/ 	.short	0x010a
        /*03e2*/ 	.byte	0x3f
	.zero		1


	//   ....[50]....
        /*03e4*/ 	.word	0x00009f00
        /*03e8*/ 	.word	0x00000003
        /*03ec*/ 	.word	0x00000000
        /*03f0*/ 	.short	0x010a
        /*03f2*/ 	.byte	0x3f
	.zero		1


	//   ....[51]....
        /*03f4*/ 	.word	0x00009f60
        /*03f8*/ 	.word	0x0000009f
        /*03fc*/ 	.word	0x00000000
        /*0400*/ 	.short	0x010a
        /*0402*/ 	.byte	0x3f
	.zero		1


	//   ....[52]....
        /*0404*/ 	.word	0x00009fb0
        /*0408*/ 	.word	0x00000003
        /*040c*/ 	.word	0x00000000
        /*0410*/ 	.short	0x010a
        /*0412*/ 	.byte	0x3f
	.zero		1


	//   ....[53]....
        /*0414*/ 	.word	0x0000a010
        /*0418*/ 	.word	0x00000005
        /*041c*/ 	.word	0x00000000
        /*0420*/ 	.short	0x010a
        /*0422*/ 	.byte	0x3f
	.zero		1


	//   ....[54]....
        /*0424*/ 	.word	0x0000a060
        /*0428*/ 	.word	0x0000009f
        /*042c*/ 	.word	0x00000010
        /*0430*/ 	.short	0x010a
        /*0432*/ 	.byte	0x3f
	.zero		1


	//   ....[55]....
        /*0434*/ 	.word	0x0000a130
        /*0438*/ 	.word	0x0000000d
        /*043c*/ 	.word	0x00000058
        /*0440*/ 	.short	0x010a
        /*0442*/ 	.byte	0x3f
	.zero		1


	//   ....[56]....
        /*0444*/ 	.word	0x0000a200
        /*0448*/ 	.word	0x00000007
        /*044c*/ 	.word	0x00000000
        /*0450*/ 	.short	0x010a
        /*0452*/ 	.byte	0x3f
	.zero		1


	//   ....[57]....
        /*0454*/ 	.word	0x0000a250
        /*0458*/ 	.word	0x00000008
        /*045c*/ 	.word	0x00000000
        /*0460*/ 	.short	0x010a
        /*0462*/ 	.byte	0x3f
	.zero		1


	//   ....[58]....
        /*0464*/ 	.word	0x0000a2a0
        /*0468*/ 	.word	0x00000009
        /*046c*/ 	.word	0x00000000
        /*0470*/ 	.short	0x010a
        /*0472*/ 	.byte	0x3f
	.zero		1


	//   ....[59]....
        /*0474*/ 	.word	0x0000a2f0
        /*0478*/ 	.word	0x00000008
        /*047c*/ 	.word	0x00000000
        /*0480*/ 	.short	0x010a
        /*0482*/ 	.byte	0x3f
	.zero		1


	//   ....[60]....
        /*0484*/ 	.word	0x0000a340
        /*0488*/ 	.word	0x00000009
        /*048c*/ 	.word	0x00000000
        /*0490*/ 	.short	0x010a
        /*0492*/ 	.byte	0x3f
	.zero		1


	//   ....[61]....
        /*0494*/ 	.word	0x0000a390
        /*0498*/ 	.word	0x00000008
        /*049c*/ 	.word	0x00000000
        /*04a0*/ 	.short	0x010a
        /*04a2*/ 	.byte	0x3f
	.zero		1


	//   ....[62]....
        /*04a4*/ 	.word	0x0000a3e0
        /*04a8*/ 	.word	0x00000009
        /*04ac*/ 	.word	0x00000000
        /*04b0*/ 	.short	0x010a
        /*04b2*/ 	.byte	0x3f
	.zero		1


	//   ....[63]....
        /*04b4*/ 	.word	0x0000a430
        /*04b8*/ 	.word	0x00000008
        /*04bc*/ 	.word	0x00000000
        /*04c0*/ 	.short	0x010a
        /*04c2*/ 	.byte	0x3f
	.zero		1


	//   ....[64]....
        /*04c4*/ 	.word	0x0000a480
        /*04c8*/ 	.word	0x00000009
        /*04cc*/ 	.word	0x00000000
        /*04d0*/ 	.short	0x010a
        /*04d2*/ 	.byte	0x3f
	.zero		1


	//   ....[65]....
        /*04d4*/ 	.word	0x0000a4d0
        /*04d8*/ 	.word	0x00000006
        /*04dc*/ 	.word	0x00000000
        /*04e0*/ 	.short	0x010a
        /*04e2*/ 	.byte	0x3f
	.zero		1


	//----- nvinfo : EIATTR_NUM_MBARRIERS
	.align		4
.L_37:
        /*04e4*/ 	.byte	0x03, 0x38
        /*04e6*/ 	.short	0x001c


	//----- nvinfo : EIATTR_EXIT_INSTR_OFFSETS
	.align		4
        /*04e8*/ 	.byte	0x04, 0x1c
        /*04ea*/ 	.short	(.L_39 - .L_38)


	//   ....[0]....
.L_38:
        /*04ec*/ 	.word	0x00001490


	//   ....[1]....
        /*04f0*/ 	.word	0x000014f0


	//   ....[2]....
        /*04f4*/ 	.word	0x00008b00


	//   ....[3]....
        /*04f8*/ 	.word	0x00008b30


	//   ....[4]....
        /*04fc*/ 	.word	0x00009f50


	//----- nvinfo : EIATTR_MAX_THREADS
	.align		4
.L_39:
        /*0500*/ 	.byte	0x04, 0x05
        /*0502*/ 	.short	(.L_41 - .L_40)
.L_40:
        /*0504*/ 	.word	0x00000180
        /*0508*/ 	.word	0x00000001
        /*050c*/ 	.word	0x00000001


	//----- nvinfo : EIATTR_CRS_STACK_SIZE
	.align		4
.L_41:
        /*0510*/ 	.byte	0x04, 0x1e
        /*0512*/ 	.short	(.L_43 - .L_42)
.L_42:
        /*0514*/ 	.word	0x00000000


	//----- nvinfo : EIATTR_CBANK_PARAM_SIZE
	.align		4
.L_43:
        /*0518*/ 	.byte	0x03, 0x19
        /*051a*/ 	.short	0x0470


	//----- nvinfo : EIATTR_PARAM_CBANK
	.align		4
        /*051c*/ 	.byte	0x04, 0x0a
        /*051e*/ 	.short	(.L_45 - .L_44)
	.align		4
.L_44:
        /*0520*/ 	.word	index@(.nv.constant0._ZN7cutlass13device_kernelINS_4gemm6kernel13GemmUniversalIN4cute5tupleIJiiiiEEENS1_10collective13CollectiveMmaINS1_34MainloopSm90TmaGmmaWarpSpecializedILi11ENS5_IJNS4_1CILi1EEENSA_ILi2EEESB_EEENS1_32KernelTmaWarpSpecializedPingpongEEENS5_IJNSA_ILi64EEENSA_ILi256EEESG_EEEaNS5_IJlSB_lEEEaSJ_NS4_8TiledMMAINS4_8MMA_AtomIJNS4_4SM904GMMA27MMA_64x256x32_S32S8S8_SS_TNEEEENS4_6LayoutINS5_IJSB_SB_SB_EEENS5_IJNSA_ILi0EEESS_SS_EEEEENS5_IJNS4_10UnderscoreESV_SV_EEEEENS4_23SM90_TMA_LOAD_MULTICASTENS4_14ComposedLayoutINS4_7SwizzleILi2ELi4ELi3EEENS4_18smem_ptr_flag_bitsILi8EEENSQ_INS5_IJNSA_ILi8EEESG_EEENS5_IJSG_SB_EEEEEEEvNS4_8identityENS4_13SM90_TMA_LOADES18_vS19_EENS_8epilogue10collective6detail29Sm90TmaWarpSpecializedAdapterINS1D_15DefaultEpilogueIaSJ_SJ_NS1C_6thread17LinearCombinationIaLi1EiiLNS1H_9ScaleType4KindE0ELNS_15FloatRoundStyleE2EaEENS1_15EpilogueDefaultEEEEEvvEEEEvNT_6ParamsE)
        /*0524*/ 	.short	0x0210
        /*0526*/ 	.short	0x0470


	//----- nvinfo : EIATTR_SW_WAR
	.align		4
.L_45:
        /*0528*/ 	.byte	0x04, 0x36
        /*052a*/ 	.short	(.L_47 - .L_46)
.L_46:
        /*052c*/ 	.word	0x00000008
.L_47:


//--------------------- .nv.callgraph             --------------------------
	.section	.nv.callgraph,"",@"SHT_CUDA_CALLGRAPH"
	.align	4
	.sectionentsize	8
	.align		4
        /*0000*/ 	.word	0x00000000
	.align		4
        /*0004*/ 	.word	0xffffffff
	.align		4
        /*0008*/ 	.word	index@(_ZN7cutlass13device_kernelINS_4gemm6kernel13GemmUniversalIN4cute5tupleIJiiiiEEENS1_10collective13CollectiveMmaINS1_34MainloopSm90TmaGmmaWarpSpecializedILi11ENS5_IJNS4_1CILi1EEENSA_ILi2EEESB_EEENS1_32KernelTmaWarpSpecializedPingpongEEENS5_IJNSA_ILi64EEENSA_ILi256EEESG_EEEaNS5_IJlSB_lEEEaSJ_NS4_8TiledMMAINS4_8MMA_AtomIJNS4_4SM904GMMA27MMA_64x256x32_S32S8S8_SS_TNEEEENS4_6LayoutINS5_IJSB_SB_SB_EEENS5_IJNSA_ILi0EEESS_SS_EEEEENS5_IJNS4_10UnderscoreESV_SV_EEEEENS4_23SM90_TMA_LOAD_MULTICASTENS4_14ComposedLayoutINS4_7SwizzleILi2ELi4ELi3EEENS4_18smem_ptr_flag_bitsILi8EEENSQ_INS5_IJNSA_ILi8EEESG_EEENS5_IJSG_SB_EEEEEEEvNS4_8identityENS4_13SM90_TMA_LOADES18_vS19_EENS_8epilogue10collective6detail29Sm90TmaWarpSpecializedAdapterINS1D_15DefaultEpilogueIaSJ_SJ_NS1C_6thread17LinearCombinationIaLi1EiiLNS1H_9ScaleType4KindE0ELNS_15FloatRoundStyleE2EaEENS1_15EpilogueDefaultEEEEEvvEEEEvNT_6ParamsE)
	.align		4
        /*000c*/ 	.word	index@(__assertfail)
	.align		4
        /*0010*/ 	.word	0x00000000
	.align		4
        /*0014*/ 	.word	0xfffffffe
	.align		4
        /*0018*/ 	.word	0x00000000
	.align		4
        /*001c*/ 	.word	0xfffffffd
	.align		4
        /*0020*/ 	.word	0x00000000
	.align		4
        /*0024*/ 	.word	0xfffffffc


//--------------------- .nv.constant4             --------------------------
	.section	.nv.constant4,"a",@progbits
	.align	8
	.align		8
.nv.constant4:
        /*0000*/ 	.dword	__assertfail
	.align		8
        /*0008*/ 	.dword	__unnamed_1
	.align		8
        /*0010*/ 	.dword	_ZN39_INTERNAL_758fd3f9_4_k_cu_255fb340_43964cuda3std3__45__cpo5beginE
	.align		8
        /*0018*/ 	.dword	_ZN39_INTERNAL_758fd3f9_4_k_cu_255fb340_43964cuda3std3__45__cpo3endE
	.align		8
        /*0020*/ 	.dword	_ZN39_INTERNAL_758fd3f9_4_k_cu_255fb340_43964cuda3std3__45__cpo6cbeginE
	.align		8
        /*0028*/ 	.dword	_ZN39_INTERNAL_758fd3f9_4_k_cu_255fb340_43964cuda3std3__45__cpo4cendE
	.align		8
        /*0030*/ 	.dword	_ZN39_INTERNAL_758fd3f9_4_k_cu_255fb340_43964cuda3std3__441_GLOBAL__N__758fd3f9_4_k_cu_255fb340_43966ignoreE
	.align		8
        /*0038*/ 	.dword	_ZN39_INTERNAL_758fd3f9_4_k_cu_255fb340_43964cuda3std3__419piecewise_constructE
	.align		8
        /*0040*/ 	.dword	_ZN39_INTERNAL_758fd3f9_4_k_cu_255fb340_43964cuda3std3__48in_placeE
	.align		8
        /*0048*/ 	.dword	_ZN39_INTERNAL_758fd3f9_4_k_cu_255fb340_43964cuda3std6ranges3__45__cpo4swapE
	.align		8
        /*0050*/ 	.dword	_ZN39_INTERNAL_758fd3f9_4_k_cu_255fb340_43964cuda3std6ranges3__45__cpo9iter_moveE
	.align		8
        /*0058*/ 	.dword	_ZN39_INTERNAL_758fd3f9_4_k_cu_255fb340_43964cute7productE
	.align		8
        /*0060*/ 	.dword	_ZN39_INTERNAL_758fd3f9_4_k_cu_255fb340_43964cute1_E
	.align		8
        /*0068*/ 	.dword	$str$22
	.align		8
        /*0070*/ 	.dword	$str$23


//--------------------- .text._ZN7cutlass13device_kernelINS_4gemm6kernel13GemmUniversalIN4cute5tupleIJiiiiEEENS1_10collective13CollectiveMmaINS1_34MainloopSm90TmaGmmaWarpSpecializedILi11ENS5_IJNS4_1CILi1EEENSA_ILi2EEESB_EEENS1_32KernelTmaWarpSpecializedPingpongEEENS5_IJNSA_ILi64EEENSA_ILi256EEESG_EEEaNS5_IJlSB_lEEEaSJ_NS4_8TiledMMAINS4_8MMA_AtomIJNS4_4SM904GMMA27MMA_64x256x32_S32S8S8_SS_TNEEEENS4_6LayoutINS5_IJSB_SB_SB_EEENS5_IJNSA_ILi0EEESS_SS_EEEEENS5_IJNS4_10UnderscoreESV_SV_EEEEENS4_23SM90_TMA_LOAD_MULTICASTENS4_14ComposedLayoutINS4_7SwizzleILi2ELi4ELi3EEENS4_18smem_ptr_flag_bitsILi8EEENSQ_INS5_IJNSA_ILi8EEESG_EEENS5_IJSG_SB_EEEEEEEvNS4_8identityENS4_13SM90_TMA_LOADES18_vS19_EENS_8epilogue10collective6detail29Sm90TmaWarpSpecializedAdapterINS1D_15DefaultEpilogueIaSJ_SJ_NS1C_6thread17LinearCombinationIaLi1EiiLNS1H_9ScaleType4KindE0ELNS_15FloatRoundStyleE2EaEENS1_15EpilogueDefaultEEEEEvvEEEEvNT_6ParamsE --------------------------
	.section	.text._ZN7cutlass13device_kernelINS_4gemm6kernel13GemmUniversalIN4cute5tupleIJiiiiEEENS1_10collective13CollectiveMmaINS1_34MainloopSm90TmaGmmaWarpSpecializedILi11ENS5_IJNS4_1CILi1EEENSA_ILi2EEESB_EEENS1_32KernelTmaWarpSpecializedPingpongEEENS5_IJNSA_ILi64EEENSA_ILi256EEESG_EEEaNS5_IJlSB_lEEEaSJ_NS4_8TiledMMAINS4_8MMA_AtomIJNS4_4SM904GMMA27MMA_64x256x32_S32S8S8_SS_TNEEEENS4_6LayoutINS5_IJSB_SB_SB_EEENS5_IJNSA_ILi0EEESS_SS_EEEEENS5_IJNS4_10UnderscoreESV_SV_EEEEENS4_23SM90_TMA_LOAD_MULTICASTENS4_14ComposedLayoutINS4_7SwizzleILi2ELi4ELi3EEENS4_18smem_ptr_flag_bitsILi8EEENSQ_INS5_IJNSA_ILi8EEESG_EEENS5_IJSG_SB_EEEEEEEvNS4_8identityENS4_13SM90_TMA_LOADES18_vS19_EENS_8epilogue10collective6detail29Sm90TmaWarpSpecializedAdapterINS1D_15DefaultEpilogueIaSJ_SJ_NS1C_6thread17LinearCombinationIaLi1EiiLNS1H_9ScaleType4KindE0ELNS_15FloatRoundStyleE2EaEENS1_15EpilogueDefaultEEEEEvvEEEEvNT_6ParamsE,"ax",@progbits
	.align	128
.text._ZN7cutlass13device_kernelINS_4gemm6kernel13GemmUniversalIN4cute5tupleIJiiiiEEENS1_10collective13CollectiveMmaINS1_34MainloopSm90TmaGmmaWarpSpecializedILi11ENS5_IJNS4_1CILi1EEENSA_ILi2EEESB_EEENS1_32KernelTmaWarpSpecializedPingpongEEENS5_IJNSA_ILi64EEENSA_ILi256EEESG_EEEaNS5_IJlSB_lEEEaSJ_NS4_8TiledMMAINS4_8MMA_AtomIJNS4_4SM904GMMA27MMA_64x256x32_S32S8S8_SS_TNEEEENS4_6LayoutINS5_IJSB_SB_SB_EEENS5_IJNSA_ILi0EEESS_SS_EEEEENS5_IJNS4_10UnderscoreESV_SV_EEEEENS4_23SM90_TMA_LOAD_MULTICASTENS4_14ComposedLayoutINS4_7SwizzleILi2ELi4ELi3EEENS4_18smem_ptr_flag_bitsILi8EEENSQ_INS5_IJNSA_ILi8EEESG_EEENS5_IJSG_SB_EEEEEEEvNS4_8identityENS4_13SM90_TMA_LOADES18_vS19_EENS_8epilogue10collective6detail29Sm90TmaWarpSpecializedAdapterINS1D_15DefaultEpilogueIaSJ_SJ_NS1C_6thread17LinearCombinationIaLi1EiiLNS1H_9ScaleType4KindE0ELNS_15FloatRoundStyleE2EaEENS1_15EpilogueDefaultEEEEEvvEEEEvNT_6ParamsE:
        .type           _ZN7cutlass13device_kernelINS_4gemm6kernel13GemmUniversalIN4cute5tupleIJiiiiEEENS1_10collective13CollectiveMmaINS1_34MainloopSm90TmaGmmaWarpSpecializedILi11ENS5_IJNS4_1CILi1EEENSA_ILi2EEESB_EEENS1_32KernelTmaWarpSpecializedPingpongEEENS5_IJNSA_ILi64EEENSA_ILi256EEESG_EEEaNS5_IJlSB_lEEEaSJ_NS4_8TiledMMAINS4_8MMA_AtomIJNS4_4SM904GMMA27MMA_64x256x32_S32S8S8_SS_TNEEEENS4_6LayoutINS5_IJSB_SB_SB_EEENS5_IJNSA_ILi0EEESS_SS_EEEEENS5_IJNS4_10UnderscoreESV_SV_EEEEENS4_23SM90_TMA_LOAD_MULTICASTENS4_14ComposedLayoutINS4_7SwizzleILi2ELi4ELi3EEENS4_18smem_ptr_flag_bitsILi8EEENSQ_INS5_IJNSA_ILi8EEESG_EEENS5_IJSG_SB_EEEEEEEvNS4_8identityENS4_13SM90_TMA_LOADES18_vS19_EENS_8epilogue10collective6detail29Sm90TmaWarpSpecializedAdapterINS1D_15DefaultEpilogueIaSJ_SJ_NS1C_6thread17LinearCombinationIaLi1EiiLNS1H_9ScaleType4KindE0ELNS_15FloatRoundStyleE2EaEENS1_15EpilogueDefaultEEEEEvvEEEEvNT_6ParamsE,@function
        .size           _ZN7cutlass13device_kernelINS_4gemm6kernel13GemmUniversalIN4cute5tupleIJiiiiEEENS1_10collective13CollectiveMmaINS1_34MainloopSm90TmaGmmaWarpSpecializedILi11ENS5_IJNS4_1CILi1EEENSA_ILi2EEESB_EEENS1_32KernelTmaWarpSpecializedPingpongEEENS5_IJNSA_ILi64EEENSA_ILi256EEESG_EEEaNS5_IJlSB_lEEEaSJ_NS4_8TiledMMAINS4_8MMA_AtomIJNS4_4SM904GMMA27MMA_64x256x32_S32S8S8_SS_TNEEEENS4_6LayoutINS5_IJSB_SB_SB_EEENS5_IJNSA_ILi0EEESS_SS_EEEEENS5_IJNS4_10UnderscoreESV_SV_EEEEENS4_23SM90_TMA_LOAD_MULTICASTENS4_14ComposedLayoutINS4_7SwizzleILi2ELi4ELi3EEENS4_18smem_ptr_flag_bitsILi8EEENSQ_INS5_IJNSA_ILi8EEESG_EEENS5_IJSG_SB_EEEEEEEvNS4_8identityENS4_13SM90_TMA_LOADES18_vS19_EENS_8epilogue10collective6detail29Sm90TmaWarpSpecializedAdapterINS1D_15DefaultEpilogueIaSJ_SJ_NS1C_6thread17LinearCombinationIaLi1EiiLNS1H_9ScaleType4KindE0ELNS_15FloatRoundStyleE2EaEENS1_15EpilogueDefaultEEEEEvvEEEEvNT_6ParamsE,(.L_x_348 - _ZN7cutlass13device_kernelINS_4gemm6kernel13GemmUniversalIN4cute5tupleIJiiiiEEENS1_10collective13CollectiveMmaINS1_34MainloopSm90TmaGmmaWarpSpecializedILi11ENS5_IJNS4_1CILi1EEENSA_ILi2EEESB_EEENS1_32KernelTmaWarpSpecializedPingpongEEENS5_IJNSA_ILi64EEENSA_ILi256EEESG_EEEaNS5_IJlSB_lEEEaSJ_NS4_8TiledMMAINS4_8MMA_AtomIJNS4_4SM904GMMA27MMA_64x256x32_S32S8S8_SS_TNEEEENS4_6LayoutINS5_IJSB_SB_SB_EEENS5_IJNSA_ILi0EEESS_SS_EEEEENS5_IJNS4_10UnderscoreESV_SV_EEEEENS4_23SM90_TMA_LOAD_MULTICASTENS4_14ComposedLayoutINS4_7SwizzleILi2ELi4ELi3EEENS4_18smem_ptr_flag_bitsILi8EEENSQ_INS5_IJNSA_ILi8EEESG_EEENS5_IJSG_SB_EEEEEEEvNS4_8identityENS4_13SM90_TMA_LOADES18_vS19_EENS_8epilogue10collective6detail29Sm90TmaWarpSpecializedAdapterINS1D_15DefaultEpilogueIaSJ_SJ_NS1C_6thread17LinearCombinationIaLi1EiiLNS1H_9ScaleType4KindE0ELNS_15FloatRoundStyleE2EaEENS1_15EpilogueDefaultEEEEEvvEEEEvNT_6ParamsE)
        .other          _ZN7cutlass13device_kernelINS_4gemm6kernel13GemmUniversalIN4cute5tupleIJiiiiEEENS1_10collective13CollectiveMmaINS1_34MainloopSm90TmaGmmaWarpSpecializedILi11ENS5_IJNS4_1CILi1EEENSA_ILi2EEESB_EEENS1_32KernelTmaWarpSpecializedPingpongEEENS5_IJNSA_ILi64EEENSA_ILi256EEESG_EEEaNS5_IJlSB_lEEEaSJ_NS4_8TiledMMAINS4_8MMA_AtomIJNS4_4SM904GMMA27MMA_64x256x32_S32S8S8_SS_TNEEEENS4_6LayoutINS5_IJSB_SB_SB_EEENS5_IJNSA_ILi0EEESS_SS_EEEEENS5_IJNS4_10UnderscoreESV_SV_EEEEENS4_23SM90_TMA_LOAD_MULTICASTENS4_14ComposedLayoutINS4_7SwizzleILi2ELi4ELi3EEENS4_18smem_ptr_flag_bitsILi8EEENSQ_INS5_IJNSA_ILi8EEESG_EEENS5_IJSG_SB_EEEEEEEvNS4_8identityENS4_13SM90_TMA_LOADES18_vS19_EENS_8epilogue10collective6detail29Sm90TmaWarpSpecializedAdapterINS1D_15DefaultEpilogueIaSJ_SJ_NS1C_6thread17LinearCombinationIaLi1EiiLNS1H_9ScaleType4KindE0ELNS_15FloatRoundStyleE2EaEENS1_15EpilogueDefaultEEEEEvvEEEEvNT_6ParamsE,@"STO_CUDA_ENTRY STV_DEFAULT"
_ZN7cutlass13device_kernelINS_4gemm6kernel13GemmUniversalIN4cute5tupleIJiiiiEEENS1_10collective13CollectiveMmaINS1_34MainloopSm90TmaGmmaWarpSpecializedILi11ENS5_IJNS4_1CILi1EEENSA_ILi2EEESB_EEENS1_32KernelTmaWarpSpecializedPingpongEEENS5_IJNSA_ILi64EEENSA_ILi256EEESG_EEEaNS5_IJlSB_lEEEaSJ_NS4_8TiledMMAINS4_8MMA_AtomIJNS4_4SM904GMMA27MMA_64x256x32_S32S8S8_SS_TNEEEENS4_6LayoutINS5_IJSB_SB_SB_EEENS5_IJNSA_ILi0EEESS_SS_EEEEENS5_IJNS4_10UnderscoreESV_SV_EEEEENS4_23SM90_TMA_LOAD_MULTICASTENS4_14ComposedLayoutINS4_7SwizzleILi2ELi4ELi3EEENS4_18smem_ptr_flag_bitsILi8EEENSQ_INS5_IJNSA_ILi8EEESG_EEENS5_IJSG_SB_EEEEEEEvNS4_8identityENS4_13SM90_TMA_LOADES18_vS19_EENS_8epilogue10collective6detail29Sm90TmaWarpSpecializedAdapterINS1D_15DefaultEpilogueIaSJ_SJ_NS1C_6thread17LinearCombinationIaLi1EiiLNS1H_9ScaleType4KindE0ELNS_15FloatRoundStyleE2EaEENS1_15EpilogueDefaultEEEEEvvEEEEvNT_6ParamsE:
[----:B------:R-:W0:Y:S02]  /*0000*/  LDC R1, c[0x0][0x28] ;  /* 0x00000a00ff017b82 */ /* 0x000e240000000800 */
[----:B0-----:R-:W-:Y:S01]  /*0010*/  VIADD R1, R1, 0xfffffff8 ;  /* 0xfffffff801017836 */ /* 0x001fe20000000000 */
[----:B------:R-:W0:Y:S01]  /*0020*/  S2R R4, SR_TID.X ;  /* 0x0000000000047919 */ /* 0x000e220000002100 */
[----:B------:R-:W-:Y:S01]  /*0030*/  ELECT P0, URZ, PT ;  /* 0x00000000003f782f */ /* 0x000fe20003800000 */
[----:B------:R-:W-:Y:S01]  /*0040*/  BSSY B0, `(.L_x_0) ;  /* 0x000000f000007945 */ /* 0x000fe20003800000 */
[--C-:B0-----:R-:W-:Y:S02]  /*0050*/  SHF.R.U32.HI R2, RZ, 0x5, R4.reuse ;  /* 0x00000005ff027819 */ /* 0x101fe40000011604 */
[----:B------:R-:W-:-:S03]  /*0060*/  SHF.R.U32.HI R7, RZ, 0x7, R4 ;  /* 0x00000007ff077819 */ /* 0x000fc60000011604 */
[----:B------:R-:W0:Y:S04]  /*0070*/  SHFL.IDX PT, R5, R2, RZ, 0x1f ;  /* 0x00001fff02057589 */ /* 0x000e2800000e0000 */
[----:B------:R1:W2:Y:S01]  /*0080*/  SHFL.IDX PT, R10, R7, RZ, 0x1f ;  /* 0x00001fff070a7589 */ /* 0x0002a200000e0000 */
[----:B0-----:R-:W-:-:S13]  /*0090*/  ISETP.NE.OR P0, PT, R5, RZ, !P0 ;  /* 0x000000ff0500720c */ /* 0x001fda0004705670 */
[----:B-12---:R-:W-:Y:S05]  /*00a0*/  @P0 BRA `(.L_x_1) ;  /* 0x0000000000200947 */ /* 0x006fea0003800000 */
[----:B------:R-:W-:Y:S02]  /*00b0*/  ULDC.64 UR4, c[0x0][0x198] ;  /* 0x0000660000047ab9 */ /* 0x000fe40000000a00 */
[----:B------:R-:W-:Y:S02]  /*00c0*/  UIADD3 UR6, UP0, UR4, 0xf0, URZ ;  /* 0x000000f004067890 */ /* 0x000fe4000ff1e03f */
[----:B------:R-:W-:Y:S02]  /*00d0*/  UIADD3 UR4, UP1, UR4, 0x1f0, URZ ;  /* 0x000001f004047890 */ /* 0x000fe4000ff3e03f */
[----:B------:R-:W-:Y:S02]  /*00e0*/  UIADD3.X UR7, URZ, UR5, URZ, UP0, !UPT ;  /* 0x000000053f077290 */ /* 0x000fe400087fe43f */
[----:B------:R-:W-:-:S07]  /*00f0*/  UIADD3.X UR5, URZ, UR5, URZ, UP1, !UPT ;  /* 0x000000053f057290 */ /* 0x000fce0008ffe43f */
[----:B------:R0:W-:Y:S02]  /*0100*/  UTMACCTL.PF [UR6] ;  /* 0x00000000060079b9 */ /* 0x0001e40008040000 */
[----:B------:R0:W-:Y:S02]  /*0110*/  UTMACCTL.PF [UR4] ;  /* 0x00000000040079b9 */ /* 0x0001e40008040000 */
[----:B0-----:R-:W-:Y:S01]  /*0120*/  NOP ;  /* 0x0000000000007918 */ /* 0x001fe20000000000 */
.L_x_1:
[----:B------:R-:W-:Y:S05]  /*0130*/  BSYNC B0 ;  /* 0x0000000000007941 */ /* 0x000fea0003800000 */
.L_x_0:
[----:B------:R-:W0:Y:S02]  /*0140*/  SHFL.IDX PT, R8, R2, RZ, 0x1f ;  /* 0x00001fff02087589 */ /* 0x000e2400000e0000 */
[----:B0-----:R-:W-:-:S13]  /*0150*/  ISETP.NE.AND P0, PT, R8, RZ, PT ;  /* 0x000000ff0800720c */ /* 0x001fda0003f05270 */
[----:B------:R-:W-:Y:S05]  /*0160*/  @P0 BRA `(.L_x_2) ;  /* 0x00000000009c0947 */ /* 0x000fea0003800000 */
[----:B------:R-:W-:Y:S01]  /*0170*/  ELECT P0, URZ, PT ;  /* 0x00000000003f782f */ /* 0x000fe20003800000 */
[----:B------:R-:W-:-:S12]  /*0180*/  BSSY B0, `(.L_x_2) ;  /* 0x0000025000007945 */ /* 0x000fd80003800000 */
[----:B------:R-:W-:Y:S05]  /*0190*/  @!P0 BRA `(.L_x_3) ;  /* 0x00000000008c8947 */ /* 0x000fea0003800000 */
[----:B------:R-:W0:Y:S01]  /*01a0*/  S2UR UR8, SR_CgaCtaId ;  /* 0x00000000000879c3 */ /* 0x000e220000008800 */
[----:B------:R-:W-:Y:S01]  /*01b0*/  UMOV UR4, 0x400 ;  /* 0x0000040000047882 */ /* 0x000fe20000000000 */
[----:B------:R-:W-:Y:S01]  /*01c0*/  UMOV UR5, 0x1 ;  /* 0x0000000100057882 */ /* 0x000fe20000000000 */
[----:B------:R-:W-:Y:S02]  /*01d0*/  UMOV UR6, 0x2 ;  /* 0x0000000200067882 */ /* 0x000fe40000000000 */
[----:B------:R-:W-:-:S04]  /*01e0*/  UIADD3 UR6, -UR6, 0x100000, URZ ;  /* 0x0010000006067890 */ /* 0x000fc8000fffe13f */
[----:B------:R-:W-:Y:S02]  /*01f0*/  USHF.L.U32 UR7, UR6, 0xb, URZ ;  /* 0x0000000b06077899 */ /* 0x000fe4000800063f */
[----:B------:R-:W-:Y:S02]  /*0200*/  USHF.L.U32 UR6, UR6, 0x1, URZ ;  /* 0x0000000106067899 */ /* 0x000fe4000800063f */
[----:B0-----:R-:W-:Y:S02]  /*0210*/  ULEA UR8, UR8, UR4, 0x18 ;  /* 0x0000000408087291 */ /* 0x001fe4000f8ec03f */
[----:B------:R-:W-:-:S04]  /*0220*/  UIADD3 UR4, -UR5, 0x100000, URZ ;  /* 0x0010000005047890 */ /* 0x000fc8000fffe13f */
[----:B------:R-:W-:Y:S02]  /*0230*/  USHF.L.U32 UR5, UR4, 0xb, URZ ;  /* 0x0000000b04057899 */ /* 0x000fe4000800063f */
[----:B------:R-:W-:Y:S01]  /*0240*/  USHF.L.U32 UR4, UR4, 0x1, URZ ;  /* 0x0000000104047899 */ /* 0x000fe2000800063f */
[----:B------:R-:W0:Y:S11]  /*0250*/  FENCE.VIEW.ASYNC.S ;  /* 0x00000000000073c6 */ /* 0x000e360000000000 */
[----:B0-----:R0:W1:Y:S01]  /*0260*/  SYNCS.EXCH.64 URZ, [UR8], UR4 ;  /* 0x00000004083f75b2 */ /* 0x0010620008000100 */
[----:B------:R0:W2:Y:S01]  /*0270*/  SYNCS.EXCH.64 URZ, [UR8+0x58], UR6 ;  /* 0x00005806083f75b2 */ /* 0x0000a20008000100 */
[----:B------:R0:W3:Y:S01]  /*0280*/  SYNCS.EXCH.64 URZ, [UR8+0x8], UR4 ;  /* 0x00000804083f75b2 */ /* 0x0000e20008000100 */
[----:B------:R0:W4:Y:S01]  /*0290*/  SYNCS.EXCH.64 URZ, [UR8+0x60], UR6 ;  /* 0x00006006083f75b2 */ /* 0x0001220008000100 */
[----:B------:R0:W0:Y:S01]  /*02a0*/  SYNCS.EXCH.64 URZ, [UR8+0x10], UR4 ;  /* 0x00001004083f75b2 */ /* 0x0000220008000100 */
        /* <DEDUP_REMOVED lines=17> */
[----:B------:R-:W-:Y:S01]  /*03c0*/  NOP ;  /* 0x0000000000007918 */ /* 0x000fe20000000000 */
.L_x_3:
[----:B0-----:R-:W-:Y:S05]  /*03d0*/  BSYNC B0 ;  /* 0x0000000000007941 */ /* 0x001fea0003800000 */
.L_x_2:
[----:B------:R-:W0:Y:S01]  /*03e0*/  SHFL.IDX PT, R11, R2, RZ, 0x1f ;  /* 0x00001fff020b7589 */ /* 0x000e2200000e0000 */
[----:B------:R-:W5:Y:S01]  /*03f0*/  S2UR UR12, SR_CTAID.X ;  /* 0x00000000000c79c3 */ /* 0x000f620000002500 */
[----:B------:R-:W-:Y:S02]  /*0400*/  SHF.R.S32.HI R3, RZ, 0x1f, R4 ;  /* 0x0000001fff037819 */ /* 0x000fe40000011404 */
[----:B------:R-:W-:Y:S01]  /*0410*/  ELECT P0, URZ, PT ;  /* 0x00000000003f782f */ /* 0x000fe20003800000 */
[----:B------:R-:W1:Y:S01]  /*0420*/  SHFL.IDX PT, R9, R2, RZ, 0x1f ;  /* 0x00001fff02097589 */ /* 0x000e6200000e0000 */
[----:B------:R-:W-:Y:S02]  /*0430*/  ELECT P1, URZ, PT ;  /* 0x00000000003f782f */ /* 0x000fe40003820000 */
[----:B------:R-:W-:Y:S01]  /*0440*/  LEA.HI R3, R3, R4, RZ, 0x7 ;  /* 0x0000000403037211 */ /* 0x000fe200078f38ff */
[----:B------:R-:W-:Y:S01]  /*0450*/  ULDC UR4, c[0x0][0x150] ;  /* 0x0000540000047ab9 */ /* 0x000fe20000000800 */
[----:B------:R-:W2:Y:S01]  /*0460*/  S2R R6, SR_CTAID.Y ;  /* 0x0000000000067919 */ /* 0x000ea20000002600 */
[----:B------:R-:W3:Y:S01]  /*0470*/  LDC R21, c[0x0][0x148] ;  /* 0x00005200ff157b82 */ /* 0x000ee20000000800 */
[----:B------:R-:W-:Y:S01]  /*0480*/  LOP3.LUT R3, R3, 0xffffff80, RZ, 0xc0, !PT ;  /* 0xffffff8003037812 */ /* 0x000fe200078ec0ff */
[----:B------:R-:W-:Y:S01]  /*0490*/  UMOV UR11, 0x80 ;  /* 0x00000080000b7882 */ /* 0x000fe20000000000 */
[----:B------:R-:W-:Y:S01]  /*04a0*/  NOP ;  /* 0x0000000000007918 */ /* 0x000fe20000000000 */
[----:B------:R-:W-:Y:S01]  /*04b0*/  NOP ;  /* 0x0000000000007918 */ /* 0x000fe20000000000 */
[C---:B------:R-:W-:Y:S01]  /*04c0*/  VIADD R35, R10.reuse, 0xffffffff ;  /* 0xffffffff0a237836 */ /* 0x040fe20000000000 */
[----:B------:R-:W-:Y:S01]  /*04d0*/  ISETP.NE.AND P2, PT, R10, RZ, PT ;  /* 0x000000ff0a00720c */ /* 0x000fe20003f45270 */
[----:B------:R-:W-:Y:S01]  /*04e0*/  IMAD.IADD R3, R4, 0x1, -R3 ;  /* 0x0000000104037824 */ /* 0x000fe200078e0a03 */
[----:B------:R-:W4:Y:S02]  /*04f0*/  LDC R15, c[0x0][0x140] ;  /* 0x00005000ff0f7b82 */ /* 0x000f240000000800 */
[----:B------:R-:W-:-:S02]  /*0500*/  ISETP.GE.U32.AND P5, PT, R35, 0x2, PT ;  /* 0x000000022300780c */ /* 0x000fc40003fa6070 */
[----:B------:R-:W-:Y:S02]  /*0510*/  SHF.R.S32.HI R0, RZ, 0x1f, R3 ;  /* 0x0000001fff007819 */ /* 0x000fe40000011403 */
[----:B0-----:R-:W-:Y:S02]  /*0520*/  ISETP.NE.OR P0, PT, R11, RZ, !P0 ;  /* 0x000000ff0b00720c */ /* 0x001fe40004705670 */
[----:B------:R-:W0:Y:S01]  /*0530*/  LDC R14, c[0x0][0x144] ;  /* 0x00005100ff0e7b82 */ /* 0x000e220000000800 */
[----:B------:R-:W-:Y:S02]  /*0540*/  SHF.R.S32.HI R11, RZ, 0x1f, R8 ;  /* 0x0000001fff0b7819 */ /* 0x000fe40000011408 */
[----:B-1----:R-:W-:Y:S02]  /*0550*/  ISETP.NE.OR P1, PT, R9, RZ, !P1 ;  /* 0x000000ff0900720c */ /* 0x002fe40004f25670 */
[----:B------:R-:W-:Y:S02]  /*0560*/  LEA.HI R11, R11, R8, RZ, 0x2 ;  /* 0x000000080b0b7211 */ /* 0x000fe400078f10ff */
[----:B-----5:R-:W-:-:S02]  /*0570*/  I2FP.F32.U32 R13, UR12 ;  /* 0x0000000c000d7c45 */ /* 0x020fc40008201000 */
[----:B------:R-:W-:Y:S02]  /*0580*/  LOP3.LUT R11, R11, 0x3ffffffc, RZ, 0xc0, !PT ;  /* 0x3ffffffc0b0b7812 */ /* 0x000fe400078ec0ff */
[----:B------:R-:W-:Y:S01]  /*0590*/  LEA.HI R2, R0, R3, RZ, 0x3 ;  /* 0x0000000300027211 */ /* 0x000fe200078f18ff */
[----:B------:R-:W-:Y:S01]  /*05a0*/  VOTEU.ALL UP0, P0 ;  /* 0x00000000003f7886 */ /* 0x000fe20000000000 */
[----:B------:R-:W-:Y:S01]  /*05b0*/  FMUL R13, R13, UR4 ;  /* 0x000000040d0d7c20 */ /* 0x000fe20008400000 */
[----:B------:R-:W-:Y:S01]  /*05c0*/  IMAD.IADD R11, R8, 0x1, -R11 ;  /* 0x00000001080b7824 */ /* 0x000fe200078e0a0b */
[----:B--2---:R-:W-:Y:S01]  /*05d0*/  I2FP.F32.U32 R8, R6 ;  /* 0x0000000600087245 */ /* 0x004fe20000201000 */
[----:B------:R-:W-:Y:S01]  /*05e0*/  VOTEU.ALL UP1, P1 ;  /* 0x00000000003f7886 */ /* 0x000fe20000820000 */
[----:B------:R-:W1:Y:S01]  /*05f0*/  @!UP0 S2UR UR7, SR_CgaCtaId ;  /* 0x00000000000789c3 */ /* 0x000e620000008800 */
[----:B------:R-:W-:Y:S01]  /*0600*/  ULDC UR4, c[0x0][0x154] ;  /* 0x0000550000047ab9 */ /* 0x000fe20000000800 */
[--C-:B------:R-:W-:Y:S01]  /*0610*/  SHF.R.S32.HI R9, RZ, 0x3, R2.reuse ;  /* 0x00000003ff097819 */ /* 0x100fe20000011402 */
[----:B------:R-:W-:Y:S01]  /*0620*/  FMUL R8, R8, UR4 ;  /* 0x0000000408087c20 */ /* 0x000fe20008400000 */
[----:B------:R-:W-:Y:S01]  /*0630*/  SHF.R.S32.HI R12, RZ, 0x1f, R2 ;  /* 0x0000001fff0c7819 */ /* 0x000fe20000011402 */
[----:B------:R-:W2:Y:S01]  /*0640*/  F2I.U32.TRUNC.NTZ R13, R13 ;  /* 0x0000000d000d7305 */ /* 0x000ea2000020f000 */
[----:B------:R-:W-:Y:S01]  /*0650*/  SHF.R.S32.HI R2, RZ, 0x1f, R5 ;  /* 0x0000001fff027819 */ /* 0x000fe20000011405 */
[----:B------:R-:W-:Y:S01]  /*0660*/  UMOV UR4, 0x20 ;  /* 0x0000002000047882 */ /* 0x000fe20000000000 */
[----:B------:R-:W5:Y:S01]  /*0670*/  @!UP1 S2UR UR10, SR_CgaCtaId ;  /* 0x00000000000a99c3 */ /* 0x000f620000008800 */
[----:B------:R-:W-:Y:S01]  /*0680*/  LEA.HI R12, R12, R9, RZ, 0x2 ;  /* 0x000000090c0c7211 */ /* 0x000fe200078f10ff */
[----:B------:R-:W-:Y:S01]  /*0690*/  @!UP0 UMOV UR6, 0x400 ;  /* 0x0000040000068882 */ /* 0x000fe20000000000 */
[----:B------:R-:W-:Y:S01]  /*06a0*/  LEA.HI R2, R2, R5, RZ, 0x2 ;  /* 0x0000000502027211 */ /* 0x000fe200078f10ff */
[----:B------:R-:W-:-:S04]  /*06b0*/  @!UP0 UIADD3 UR4, -UR4, 0x100000, URZ ;  /* 0x0010000004048890 */ /* 0x000fc8000fffe13f */
[----:B------:R-:W-:Y:S02]  /*06c0*/  @!UP0 USHF.L.U32 UR5, UR4, 0xb, URZ ;  /* 0x0000000b04058899 */ /* 0x000fe4000800063f */
[----:B------:R-:W-:Y:S01]  /*06d0*/  @!UP0 USHF.L.U32 UR4, UR4, 0x1, URZ ;  /* 0x0000000104048899 */ /* 0x000fe2000800063f */
[----:B------:R-:W3:Y:S01]  /*06e0*/  F2I.U32.TRUNC.NTZ R8, R8 ;  /* 0x0000000800087305 */ /* 0x000ee2000020f000 */
[----:B------:R-:W-:Y:S01]  /*06f0*/  LOP3.LUT R12, R12, 0xfffffffc, RZ, 0xc0, !PT ;  /* 0xfffffffc0c0c7812 */ /* 0x000fe200078ec0ff */
[----:B------:R-:W-:Y:S01]  /*0700*/  @!UP1 UMOV UR9, 0x400 ;  /* 0x0000040000099882 */ /* 0x000fe20000000000 */
[----:B------:R-:W-:Y:S01]  /*0710*/  LOP3.LUT R2, R2, 0xfffffffc, RZ, 0xc0, !PT ;  /* 0xfffffffc02027812 */ /* 0x000fe200078ec0ff */
[----:B------:R-:W-:Y:S01]  /*0720*/  VOTEU.ALL UP2, P1 ;  /* 0x00000000003f7886 */ /* 0x000fe20000840000 */
[----:B------:R-:W-:Y:S01]  /*0730*/  VOTEU.ALL UP3, P1 ;  /* 0x00000000003f7886 */ /* 0x000fe20000860000 */
[----:B------:R-:W-:Y:S01]  /*0740*/  IMAD.IADD R12, R9, 0x1, -R12 ;  /* 0x00000001090c7824 */ /* 0x000fe200078e0a0c */
[----:B------:R-:W-:Y:S01]  /*0750*/  VOTEU.ALL UP4, P1 ;  /* 0x00000000003f7886 */ /* 0x000fe20000880000 */
[----:B------:R-:W-:Y:S01]  /*0760*/  IMAD.IADD R5, R5, 0x1, -R2 ;  /* 0x0000000105057824 */ /* 0x000fe200078e0a02 */
[----:B------:R-:W-:Y:S01]  /*0770*/  VOTEU.ALL UP5, P1 ;  /* 0x00000000003f7886 */ /* 0x000fe200008a0000 */
[----:B------:R-:W-:Y:S01]  /*0780*/  IMAD R11, R11, 0x4, R12 ;  /* 0x000000040b0b7824 */ /* 0x000fe200078e020c */
[----:B-1----:R-:W-:Y:S01]  /*0790*/  @!UP0 ULEA UR8, UR7, UR6, 0x18 ;  /* 0x0000000607088291 */ /* 0x002fe2000f8ec03f */
[----:B--2---:R-:W-:Y:S01]  /*07a0*/  IMAD.MOV R13, RZ, RZ, -R13 ;  /* 0x000000ffff0d7224 */ /* 0x004fe200078e0a0d */
[----:B------:R-:W-:-:S04]  /*07b0*/  @!UP1 UIADD3 UR6, -UR11, 0x100000, URZ ;  /* 0x001000000b069890 */ /* 0x000fc8000fffe13f */
[----:B------:R-:W-:Y:S02]  /*07c0*/  @!UP1 USHF.L.U32 UR7, UR6, 0xb, URZ ;  /* 0x0000000b06079899 */ /* 0x000fe4000800063f */
[----:B------:R-:W-:Y:S01]  /*07d0*/  @!UP1 USHF.L.U32 UR6, UR6, 0x1, URZ ;  /* 0x0000000106069899 */ /* 0x000fe2000800063f */
[----:B------:R-:W-:Y:S01]  /*07e0*/  IMAD.SHL.U32 R154, R11, 0x4, RZ ;  /* 0x000000040b9a7824 */ /* 0x000fe200078e00ff */
[----:B------:R-:W-:Y:S01]  /*07f0*/  ISETP.NE.AND P1, PT, R5, 0x3, PT ;  /* 0x000000030500780c */ /* 0x000fe20003f25270 */
[----:B---3--:R-:W-:Y:S01]  /*0800*/  IMAD.MOV R24, RZ, RZ, -R8 ;  /* 0x000000ffff187224 */ /* 0x008fe200078e0a08 */
[----:B----4-:R-:W-:Y:S01]  /*0810*/  ISETP.EQ.U32.AND P3, PT, R15, 0x1, PT ;  /* 0x000000010f00780c */ /* 0x010fe20003f62070 */
[----:B------:R-:W-:Y:S01]  /*0820*/  VOTEU.ALL UP0, P0 ;  /* 0x00000000003f7886 */ /* 0x000fe20000000000 */
[----:B-----5:R-:W-:Y:S01]  /*0830*/  @!UP1 ULEA UR9, UR10, UR9, 0x18 ;  /* 0x000000090a099291 */ /* 0x020fe2000f8ec03f */
[----:B------:R-:W-:Y:S01]  /*0840*/  IMAD R9, R21, R24, R6 ;  /* 0x0000001815097224 */ /* 0x000fe200078e0206 */
[----:B------:R-:W-:Y:S01]  /*0850*/  LOP3.LUT R154, R11, 0xc, R154, 0x78, !PT ;  /* 0x0000000c0b9a7812 */ /* 0x000fe200078e789a */
[----:B0-----:R-:W-:Y:S01]  /*0860*/  IMAD R20, R14, R13, UR12 ;  /* 0x0000000c0e147e24 */ /* 0x001fe2000f8e020d */
[----:B------:R-:W-:Y:S01]  /*0870*/  VOTEU.ALL UP1, P0 ;  /* 0x00000000003f7886 */ /* 0x000fe20000020000 */
[----:B------:R-:W-:Y:S01]  /*0880*/  LOP3.LUT P0, RZ, R3, 0x7, RZ, 0xc0, !PT ;  /* 0x0000000703ff7812 */ /* 0x000fe2000780c0ff */
[----:B------:R-:W0:Y:S02]  /*0890*/  FENCE.VIEW.ASYNC.S ;  /* 0x00000000000073c6 */ /* 0x000e240000000000 */
[----:B0-----:R0:W1:Y:S01]  /*08a0*/  @!UP0 SYNCS.EXCH.64 URZ, [UR8+0xe0], UR4 ;  /* 0x0000e004083f85b2 */ /* 0x0010620008000100 */
[----:B------:R-:W-:Y:S01]  /*08b0*/  ISETP.NE.AND P4, PT, R9, R154, PT ;  /* 0x0000009a0900720c */ /* 0x000fe20003f85270 */
[----:B------:R0:W2:Y:S01]  /*08c0*/  SHFL.IDX PT, R14, R7, RZ, 0x1f ;  /* 0x00001fff070e7589 */ /* 0x0000a200000e0000 */
[----:B------:R-:W-:-:S02]  /*08d0*/  ISETP.EQ.OR P1, PT, R5, RZ, !P1 ;  /* 0x000000ff0500720c */ /* 0x000fc40004f22670 */
[----:B------:R-:W-:Y:S02]  /*08e0*/  ISETP.LT.U32.AND P0, PT, R154, 0x2, !P0 ;  /* 0x000000029a00780c */ /* 0x000fe40004701070 */
[----:B------:R-:W-:Y:S02]  /*08f0*/  ISETP.EQ.OR P4, PT, R20, RZ, !P4 ;  /* 0x000000ff1400720c */ /* 0x000fe40006782670 */
[----:B------:R-:W-:Y:S02]  /*0900*/  ISETP.EQ.AND P1, PT, R10, RZ, P1 ;  /* 0x000000ff0a00720c */ /* 0x000fe40000f22270 */
[----:B------:R-:W-:Y:S02]  /*0910*/  PLOP3.LUT P0, PT, P0, P4, PT, 0x80, 0x0 ;  /* 0x000000000000781c */ /* 0x000fe40000709070 */
[----:B------:R-:W-:Y:S02]  /*0920*/  SEL R16, RZ, 0x1, !P1 ;  /* 0x00000001ff107807 */ /* 0x000fe40004800000 */
[----:B------:R-:W-:Y:S01]  /*0930*/  P2R R155, PR, RZ, 0x1 ;  /* 0x00000001ff9b7803 */ /* 0x000fe20000000000 */
[----:B------:R0:W3:Y:S01]  /*0940*/  @!UP1 SYNCS.EXCH.64 URZ, [UR8+0xe8], UR4 ;  /* 0x0000e804083f95b2 */ /* 0x0000e20008000100 */
[----:B------:R-:W-:Y:S01]  /*0950*/  NOP ;  /* 0x0000000000007918 */ /* 0x000fe20000000000 */
[----:B------:R-:W-:Y:S01]  /*0960*/  SEL R16, R16, 0x2, P5 ;  /* 0x0000000210107807 */ /* 0x000fe20002800000 */
[----:B------:R0:W4:Y:S01]  /*0970*/  @!UP2 SYNCS.EXCH.64 URZ, [UR9+0xc0], UR6 ;  /* 0x0000c006093fa5b2 */ /* 0x0001220008000100 */
[----:B------:R0:W0:Y:S01]  /*0980*/  @!UP3 SYNCS.EXCH.64 URZ, [UR9+0xc8], UR6 ;  /* 0x0000c806093fb5b2 */ /* 0x0000220008000100 */
[----:B------:R0:W0:Y:S01]  /*0990*/  @!UP4 SYNCS.EXCH.64 URZ, [UR9+0xd0], UR6 ;  /* 0x0000d006093fc5b2 */ /* 0x0000220008000100 */
[----:B------:R0:W0:Y:S01]  /*09a0*/  @!UP5 SYNCS.EXCH.64 URZ, [UR9+0xd8], UR6 ;  /* 0x0000d806093fd5b2 */ /* 0x0000220008000100 */
[----:B------:R-:W-:Y:S01]  /*09b0*/  NOP ;  /* 0x0000000000007918 */ /* 0x000fe20000000000 */
[----:B-1----:R-:W-:Y:S05]  /*09c0*/  @!P3 BRA `(.L_x_4) ;  /* 0x000000000008b947 */ /* 0x002fea0003800000 */
[----:B0--34-:R-:W-:Y:S01]  /*09d0*/  UCGABAR_ARV ;  /* 0x00000000000079c7 */ /* 0x019fe20008000000 */
[----:B------:R-:W-:Y:S05]  /*09e0*/  BRA `(.L_x_5) ;  /* 0x0000000000047947 */ /* 0x000fea0003800000 */
.L_x_4:
[----:B0--34-:R-:W-:Y:S01]  /*09f0*/  NOP ;  /* 0x0000000000007918 */ /* 0x019fe20000000000 */
.L_x_5:
[----:B------:R-:W-:Y:S01]  /*0a00*/  ULDC.64 UR4, c[0x0][0x598] ;  /* 0x0001660000047ab9 */ /* 0x000fe20000000a00 */
[----:B------:R-:W-:Y:S01]  /*0a10*/  ULDC.64 UR36, c[0x0][0x208] ;  /* 0x0000820000247ab9 */ /* 0x000fe20000000a00 */
[----:B------:R-:W-:-:S04]  /*0a20*/  ISETP.NE.U32.AND P0, PT, RZ, UR4, PT ;  /* 0x00000004ff007c0c */ /* 0x000fc8000bf05070 */
[----:B------:R-:W-:-:S13]  /*0a30*/  ISETP.NE.AND.EX P0, PT, RZ, UR5, PT, P0 ;  /* 0x00000005ff007c0c */ /* 0x000fda000bf05300 */
[----:B------:R-:W-:Y:S05]  /*0a40*/  @!P0 BRA `(.L_x_6) ;  /* 0x00000000001c8947 */ /* 0x000fea0003800000 */
[----:B------:R-:W0:Y:S02]  /*0a50*/  LDC.64 R8, c[0x0][0x598] ;  /* 0x00016600ff087b82 */ /* 0x000e240000000a00 */
[----:B0-----:R-:W3:Y:S02]  /*0a60*/  LDG.E.64 R8, desc[UR36][R8.64] ;  /* 0x0000002408087981 */ /* 0x001ee4000c1e1b00 */
[----:B---3--:R-:W-:-:S04]  /*0a70*/  ISETP.NE.U32.AND P0, PT, R8, RZ, PT ;  /* 0x000000ff0800720c */ /* 0x008fc80003f05070 */
[----:B------:R-:W-:-:S13]  /*0a80*/  ISETP.NE.AND.EX P0, PT, R9, RZ, PT, P0 ;  /* 0x000000ff0900720c */ /* 0x000fda0003f05300 */
[----:B------:R-:W-:Y:S05]  /*0a90*/  @!P0 BRA `(.L_x_6) ;  /* 0x0000000000088947 */ /* 0x000fea0003800000 */
[----:B------:R0:W5:Y:S01]  /*0aa0*/  LD.E R153, desc[UR36][R8.64] ;  /* 0x0000002408997980 */ /* 0x000162000c101900 */
[----:B------:R-:W-:Y:S05]  /*0ab0*/  BRA `(.L_x_7) ;  /* 0x0000000000247947 */ /* 0x000fea0003800000 */
.L_x_6:
[----:B------:R-:W-:Y:S02]  /*0ac0*/  ULDC.64 UR4, c[0x0][0x588] ;  /* 0x0001620000047ab9 */ /* 0x000fe40000000a00 */
[----:B------:R-:W-:-:S04]  /*0ad0*/  ISETP.NE.U32.AND P0, PT, RZ, UR4, PT ;  /* 0x00000004ff007c0c */ /* 0x000fc8000bf05070 */
[----:B------:R-:W-:-:S13]  /*0ae0*/  ISETP.NE.AND.EX P0, PT, RZ, UR5, PT, P0 ;  /* 0x00000005ff007c0c */ /* 0x000fda000bf05300 */
[----:B------:R-:W-:Y:S05]  /*0af0*/  @!P0 BRA `(.L_x_8) ;  /* 0x00000000000c8947 */ /* 0x000fea0003800000 */
[----:B------:R-:W0:Y:S02]  /*0b00*/  LDC.64 R8, c[0x0][0x588] ;  /* 0x00016200ff087b82 */ /* 0x000e240000000a00 */
[----:B0-----:R1:W5:Y:S01]  /*0b10*/  LDG.E R153, desc[UR36][R8.64] ;  /* 0x0000002408997981 */ /* 0x001362000c1e1900 */
[----:B------:R-:W-:Y:S05]  /*0b20*/  BRA `(.L_x_7) ;  /* 0x0000000000087947 */ /* 0x000fea0003800000 */
.L_x_8:
[----:B------:R-:W-:Y:S02]  /*0b30*/  ULDC UR4, c[0x0][0x580] ;  /* 0x0001600000047ab9 */ /* 0x000fe40000000800 */
[----:B------:R-:W-:-:S07]  /*0b40*/  IMAD.U32 R153, RZ, RZ, UR4 ;  /* 0x00000004ff997e24 */ /* 0x000fce000f8e00ff */
.L_x_7:
[----:B------:R-:W-:Y:S02]  /*0b50*/  ULDC.64 UR4, c[0x0][0x5a0] ;  /* 0x0001680000047ab9 */ /* 0x000fe40000000a00 */
[----:B------:R-:W-:-:S04]  /*0b60*/  ISETP.NE.U32.AND P0, PT, RZ, UR4, PT ;  /* 0x00000004ff007c0c */ /* 0x000fc8000bf05070 */
[----:B------:R-:W-:-:S13]  /*0b70*/  ISETP.NE.AND.EX P0, PT, RZ, UR5, PT, P0 ;  /* 0x00000005ff007c0c */ /* 0x000fda000bf05300 */
[----:B------:R-:W-:Y:S05]  /*0b80*/  @!P0 BRA `(.L_x_9) ;  /* 0x00000000001c8947 */ /* 0x000fea0003800000 */
[----:B01----:R-:W0:Y:S02]  /*0b90*/  LDC.64 R8, c[0x0][0x5a0] ;  /* 0x00016800ff087b82 */ /* 0x003e240000000a00 */
[----:B0-----:R-:W3:Y:S02]  /*0ba0*/  LDG.E.64 R8, desc[UR36][R8.64] ;  /* 0x0000002408087981 */ /* 0x001ee4000c1e1b00 */
[----:B---3--:R-:W-:-:S04]  /*0bb0*/  ISETP.NE.U32.AND P0, PT, R8, RZ, PT ;  /* 0x000000ff0800720c */ /* 0x008fc80003f05070 */
[----:B------:R-:W-:-:S13]  /*0bc0*/  ISETP.NE.AND.EX P0, PT, R9, RZ, PT, P0 ;  /* 0x000000ff0900720c */ /* 0x000fda0003f05300 */
[----:B------:R-:W-:Y:S05]  /*0bd0*/  @!P0 BRA `(.L_x_9) ;  /* 0x0000000000088947 */ /* 0x000fea0003800000 */
[----:B------:R0:W5:Y:S01]  /*0be0*/  LD.E R152, desc[UR36][R8.64] ;  /* 0x0000002408987980 */ /* 0x000162000c101900 */
[----:B------:R-:W-:Y:S05]  /*0bf0*/  BRA `(.L_x_10) ;  /* 0x0000000000247947 */ /* 0x000fea0003800000 */
.L_x_9:
[----:B------:R-:W-:Y:S02]  /*0c00*/  ULDC.64 UR4, c[0x0][0x590] ;  /* 0x0001640000047ab9 */ /* 0x000fe40000000a00 */
[----:B------:R-:W-:-:S04]  /*0c10*/  ISETP.NE.U32.AND P0, PT, RZ, UR4, PT ;  /* 0x00000004ff007c0c */ /* 0x000fc8000bf05070 */
[----:B------:R-:W-:-:S13]  /*0c20*/  ISETP.NE.AND.EX P0, PT, RZ, UR5, PT, P0 ;  /* 0x00000005ff007c0c */ /* 0x000fda000bf05300 */
[----:B------:R-:W-:Y:S05]  /*0c30*/  @!P0 BRA `(.L_x_11) ;  /* 0x00000000000c8947 */ /* 0x000fea0003800000 */
[----:B01----:R-:W0:Y:S02]  /*0c40*/  LDC.64 R8, c[0x0][0x590] ;  /* 0x00016400ff087b82 */ /* 0x003e240000000a00 */
[----:B0-----:R1:W5:Y:S01]  /*0c50*/  LDG.E R152, desc[UR36][R8.64] ;  /* 0x0000002408987981 */ /* 0x001362000c1e1900 */
[----:B------:R-:W-:Y:S05]  /*0c60*/  BRA `(.L_x_10) ;  /* 0x0000000000087947 */ /* 0x000fea0003800000 */
.L_x_11:
[----:B------:R-:W-:Y:S02]  /*0c70*/  ULDC UR4, c[0x0][0x584] ;  /* 0x0001610000047ab9 */ /* 0x000fe40000000800 */
[----:B------:R-:W-:-:S07]  /*0c80*/  IMAD.U32 R152, RZ, RZ, UR4 ;  /* 0x00000004ff987e24 */ /* 0x000fce000f8e00ff */
.L_x_10:
[----:B------:R-:W3:Y:S01]  /*0c90*/  LDC R2, c[0x0][0x65c] ;  /* 0x00019700ff027b82 */ /* 0x000ee20000000800 */
[----:B------:R-:W-:Y:S01]  /*0ca0*/  ULDC UR6, c[0x0][0x28c] ;  /* 0x0000a30000067ab9 */ /* 0x000fe20000000800 */
[----:B------:R-:W-:Y:S01]  /*0cb0*/  ISETP.NE.AND P0, PT, R10, 0x2, PT ;  /* 0x000000020a00780c */ /* 0x000fe20003f05270 */
[----:B------:R-:W-:Y:S01]  /*0cc0*/  UIADD3 UR6, UR6, 0x3f, URZ ;  /* 0x0000003f06067890 */ /* 0x000fe2000fffe03f */
[----:B01----:R-:W-:Y:S01]  /*0cd0*/  IMAD.U32 R8, RZ, RZ, UR12 ;  /* 0x0000000cff087e24 */ /* 0x003fe2000f8e00ff */
[----:B------:R-:W-:Y:S01]  /*0ce0*/  UMOV UR39, URZ ;  /* 0x0000003f00277c82 */ /* 0x000fe20008000000 */
[----:B------:R-:W-:Y:S01]  /*0cf0*/  IMAD.MOV.U32 R9, RZ, RZ, RZ ;  /* 0x000000ffff097224 */ /* 0x000fe200078e00ff */
[----:B------:R-:W-:Y:S01]  /*0d00*/  USHF.R.S32.HI UR7, URZ, 0x1f, UR6 ;  /* 0x0000001f3f077899 */ /* 0x000fe20008011406 */
[----:B------:R-:W-:Y:S01]  /*0d10*/  UMOV UR38, URZ ;  /* 0x0000003f00267c82 */ /* 0x000fe20008000000 */
[----:B------:R-:W-:Y:S02]  /*0d20*/  ULDC.64 UR8, c[0x0][0x650] ;  /* 0x0001940000087ab9 */ /* 0x000fe40000000a00 */
[----:B------:R-:W-:-:S04]  /*0d30*/  ULEA.HI UR7, UR7, UR6, URZ, 0x6 ;  /* 0x0000000607077291 */ /* 0x000fc8000f8f303f */
[----:B------:R-:W-:Y:S01]  /*0d40*/  USHF.R.S32.HI UR40, URZ, 0x6, UR7 ;  /* 0x000000063f287899 */ /* 0x000fe20008011407 */
[----:B---3--:R-:W-:-:S13]  /*0d50*/  ISETP.NE.AND P1, PT, R2, 0x1, PT ;  /* 0x000000010200780c */ /* 0x008fda0003f25270 */
[----:B------:R-:W0:Y:S01]  /*0d60*/  @P1 LDC R19, c[0x0][0x10] ;  /* 0x00000400ff131b82 */ /* 0x000e220000000800 */
[----:B------:R-:W-:Y:S02]  /*0d70*/  @P1 IMAD.MOV.U32 R7, RZ, RZ, RZ ;  /* 0x000000ffff071224 */ /* 0x000fe400078e00ff */
[----:B------:R-:W-:-:S05]  /*0d80*/  @P1 IMAD.MOV.U32 R17, RZ, RZ, RZ ;  /* 0x000000ffff111224 */ /* 0x000fca00078e00ff */
[----:B------:R-:W1:Y:S01]  /*0d90*/  @!P1 LDC R11, c[0x0][0xc] ;  /* 0x00000300ff0b9b82 */ /* 0x000e620000000800 */
[----:B------:R-:W-:Y:S01]  /*0da0*/  ULDC UR4, c[0x0][0xc] ;  /* 0x0000030000047ab9 */ /* 0x000fe20000000800 */
[----:B------:R-:W-:Y:S02]  /*0db0*/  ULDC UR5, c[0x0][0x10] ;  /* 0x0000040000057ab9 */ /* 0x000fe40000000800 */
[----:B------:R-:W-:-:S04]  /*0dc0*/  UIMAD.WIDE.U32 UR4, UR4, UR5, URZ ;  /* 0x00000005040472a5 */ /* 0x000fc8000f8e003f */
[----:B------:R-:W3:Y:S01]  /*0dd0*/  LDC R2, c[0x0][0x14] ;  /* 0x00000500ff027b82 */ /* 0x000ee20000000800 */
[----:B0-----:R-:W-:-:S04]  /*0de0*/  @P1 IMAD.WIDE.U32 R18, R19, UR12, R6 ;  /* 0x0000000c13121c25 */ /* 0x001fc8000f8e0006 */
[----:B------:R-:W-:Y:S02]  /*0df0*/  @P1 IMAD.IADD R17, R19, 0x1, R17 ;  /* 0x0000000113111824 */ /* 0x000fe400078e0211 */
[----:B-1----:R-:W-:-:S04]  /*0e00*/  @!P1 IMAD.WIDE.U32 R8, R6, R11, R8 ;  /* 0x0000000b06089225 */ /* 0x002fc800078e0008 */
[----:B------:R-:W-:Y:S02]  /*0e10*/  @!P1 IMAD.MOV.U32 R18, RZ, RZ, R8 ;  /* 0x000000ffff129224 */ /* 0x000fe400078e0008 */
[----:B------:R-:W-:Y:S02]  /*0e20*/  @!P1 IMAD.MOV.U32 R17, RZ, RZ, R9 ;  /* 0x000000ffff119224 */ /* 0x000fe400078e0009 */
[----:B---3--:R-:W-:-:S04]  /*0e30*/  IMAD.WIDE.U32 R12, R2, UR4, RZ ;  /* 0x00000004020c7c25 */ /* 0x008fc8000f8e00ff */
[----:B------:R-:W-:Y:S01]  /*0e40*/  IMAD R23, R2, UR5, RZ ;  /* 0x0000000502177c24 */ /* 0x000fe2000f8e02ff */
[----:B------:R0:W-:Y:S03]  /*0e50*/  STL.64 [R1], R12 ;  /* 0x0000000c01007387 */ /* 0x0001e60000100a00 */
[----:B------:R-:W-:Y:S01]  /*0e60*/  IMAD.IADD R23, R13, 0x1, R23 ;  /* 0x000000010d177824 */ /* 0x000fe200078e0217 */
[----:B------:R-:W-:Y:S06]  /*0e70*/  @P0 BRA `(.L_x_12) ;  /* 0x0000000000200947 */ /* 0x000fec0003800000 */
[----:B------:R-:W-:Y:S01]  /*0e80*/  UISETP.GE.U32.AND UP0, UPT, UR40, 0xb, UPT ;  /* 0x0000000b2800788c */ /* 0x000fe2000bf06070 */
[----:B------:R-:W-:Y:S01]  /*0e90*/  IADD3 R18, P0, R18, R12, RZ ;  /* 0x0000000c12127210 */ /* 0x000fe20007f1e0ff */
[----:B------:R-:W-:Y:S01]  /*0ea0*/  UIMAD.WIDE.U32 UR4, UR40, -0x45d1745d, URZ ;  /* 0xba2e8ba3280478a5 */ /* 0x000fe2000f8e003f */
[----:B------:R-:W-:-:S03]  /*0eb0*/  UMOV UR38, URZ ;  /* 0x0000003f00267c82 */ /* 0x000fc60008000000 */
[----:B------:R-:W-:Y:S01]  /*0ec0*/  USHF.R.U32.HI UR4, URZ, 0x3, UR5 ;  /* 0x000000033f047899 */ /* 0x000fe20008011605 */
[----:B------:R-:W-:-:S03]  /*0ed0*/  IMAD.X R17, R23, 0x1, R17, P0 ;  /* 0x0000000117117824 */ /* 0x000fc600000e0611 */
[----:B------:R-:W-:Y:S02]  /*0ee0*/  UIMAD UR39, UR4, -0xb, UR40 ;  /* 0xfffffff5042778a4 */ /* 0x000fe4000f8e0228 */
[----:B------:R-:W-:-:S12]  /*0ef0*/  @UP0 ULOP3.LUT UR38, UR4, 0x1, URZ, 0xc0, !UPT ;  /* 0x0000000104260892 */ /* 0x000fd8000f8ec03f */
.L_x_12:
[----:B------:R-:W-:Y:S01]  /*0f00*/  ISETP.GE.U32.AND P0, PT, R18, UR8, PT ;  /* 0x0000000812007c0c */ /* 0x000fe2000bf06070 */
[----:B------:R-:W-:Y:S01]  /*0f10*/  IMAD.MOV.U32 R19, RZ, RZ, -0x1 ;  /* 0xffffffffff137424 */ /* 0x000fe200078e00ff */
[----:B------:R-:W-:Y:S01]  /*0f20*/  PRMT R8, RZ, 0x7610, R8 ;  /* 0x00007610ff087816 */ /* 0x000fe20000000008 */
[----:B------:R-:W-:Y:S01]  /*0f30*/  IMAD.MOV.U32 R22, RZ, RZ, -0x1 ;  /* 0xffffffffff167424 */ /* 0x000fe200078e00ff */
[----:B------:R-:W-:Y:S01]  /*0f40*/  ISETP.GE.U32.AND.EX P0, PT, R17, UR9, PT, P0 ;  /* 0x0000000911007c0c */ /* 0x000fe2000bf06100 */
[----:B------:R-:W-:-:S12]  /*0f50*/  IMAD.MOV.U32 R2, RZ, RZ, -0x1 ;  /* 0xffffffffff027424 */ /* 0x000fd800078e00ff */
[----:B------:R-:W-:Y:S05]  /*0f60*/  @P0 BRA `(.L_x_13) ;  /* 0x00000004002c0947 */ /* 0x000fea0003800000 */
[----:B------:R-:W1:Y:S01]  /*0f70*/  LDC.64 R26, c[0x0][0x628] ;  /* 0x00018a00ff1a7b82 */ /* 0x000e620000000a00 */
[----:B------:R-:W-:Y:S02]  /*0f80*/  IMAD.MOV.U32 R8, RZ, RZ, R18 ;  /* 0x000000ffff087224 */ /* 0x000fe400078e0012 */
[----:B------:R-:W-:-:S05]  /*0f90*/  IMAD.MOV.U32 R9, RZ, RZ, R17 ;  /* 0x000000ffff097224 */ /* 0x000fca00078e0011 */
[----:B------:R-:W3:Y:S08]  /*0fa0*/  LDC R2, c[0x0][0x630] ;  /* 0x00018c00ff027b82 */ /* 0x000ef00000000800 */
[----:B------:R-:W4:Y:S01]  /*0fb0*/  LDC.64 R28, c[0x0][0x620] ;  /* 0x00018800ff1c7b82 */ /* 0x000f220000000a00 */
[----:B-1----:R-:W-:-:S04]  /*0fc0*/  ISETP.NE.U32.AND P0, PT, R26, RZ, PT ;  /* 0x000000ff1a00720c */ /* 0x002fc80003f05070 */
[----:B------:R-:W-:-:S13]  /*0fd0*/  ISETP.NE.AND.EX P0, PT, R27, RZ, PT, P0 ;  /* 0x000000ff1b00720c */ /* 0x000fda0003f05300 */
[----:B---34-:R-:W-:Y:S05]  /*0fe0*/  @!P0 BRA `(.L_x_14) ;  /* 0x0000000000288947 */ /* 0x018fea0003800000 */
[----:B0-----:R-:W0:Y:S02]  /*0ff0*/  LDC R13, c[0x0][0x634] ;  /* 0x00018d00ff0d7b82 */ /* 0x001e240000000800 */
[----:B0-----:R-:W-:-:S05]  /*1000*/  IADD3 R13, P0, R18, R13, RZ ;  /* 0x0000000d120d7210 */ /* 0x001fca0007f1e0ff */
[----:B------:R-:W-:-:S04]  /*1010*/  IMAD.X R15, RZ, RZ, R17, P0 ;  /* 0x000000ffff0f7224 */ /* 0x000fc800000e0611 */
[----:B------:R-:W-:-:S04]  /*1020*/  IMAD.WIDE.U32 R8, R15, R26, RZ ;  /* 0x0000001a0f087225 */ /* 0x000fc800078e00ff */
[----:B------:R-:W-:-:S04]  /*1030*/  IMAD.WIDE.U32 R10, P0, R13, R27, R8 ;  /* 0x0000001b0d0a7225 */ /* 0x000fc80007800008 */
[----:B------:R-:W-:-:S04]  /*1040*/  IMAD.WIDE.U32 R8, R13, R26, RZ ;  /* 0x0000001a0d087225 */ /* 0x000fc800078e00ff */
[----:B------:R-:W-:Y:S01]  /*1050*/  IMAD.X R13, RZ, RZ, RZ, P0 ;  /* 0x000000ffff0d7224 */ /* 0x000fe200000e06ff */
[----:B------:R-:W-:Y:S01]  /*1060*/  IADD3 RZ, P0, R9, R10, RZ ;  /* 0x0000000a09ff7210 */ /* 0x000fe20007f1e0ff */
[----:B------:R-:W-:-:S04]  /*1070*/  IMAD.MOV.U32 R12, RZ, RZ, R11 ;  /* 0x000000ffff0c7224 */ /* 0x000fc800078e000b */
[----:B------:R-:W-:-:S08]  /*1080*/  IMAD.WIDE.U32.X R8, R15, R27, R12, P0 ;  /* 0x0000001b0f087225 */ /* 0x000fd000000e040c */
.L_x_14:
[----:B------:R-:W1:Y:S01]  /*1090*/  LDC.64 R32, c[0x0][0x640] ;  /* 0x00019000ff207b82 */ /* 0x000e620000000a00 */
[-C--:B------:R-:W-:Y:S01]  /*10a0*/  SHF.R.U64 R30, R8, R2.reuse, R9 ;  /* 0x00000002081e7219 */ /* 0x080fe20000001209 */
[----:B------:R-:W-:Y:S01]  /*10b0*/  IMAD.MOV.U32 R19, RZ, RZ, R17 ;  /* 0x000000ffff137224 */ /* 0x000fe200078e0011 */
[----:B------:R-:W-:Y:S02]  /*10c0*/  SHF.R.U32.HI R2, RZ, R2, R9 ;  /* 0x00000002ff027219 */ /* 0x000fe40000011609 */
[----:B------:R-:W-:-:S03]  /*10d0*/  IADD3 R11, P0, RZ, -R30, RZ ;  /* 0x8000001eff0b7210 */ /* 0x000fc60007f1e0ff */
[----:B------:R-:W3:Y:S02]  /*10e0*/  LDC R10, c[0x0][0x618] ;  /* 0x00018600ff0a7b82 */ /* 0x000ee40000000800 */
[----:B------:R-:W-:-:S04]  /*10f0*/  IMAD.X R9, RZ, RZ, ~R2, P0 ;  /* 0x000000ffff097224 */ /* 0x000fc800000e0e02 */
[-C--:B------:R-:W-:Y:S02]  /*1100*/  IMAD R2, R9, R28.reuse, RZ ;  /* 0x0000001c09027224 */ /* 0x080fe400078e02ff */
[----:B0-----:R-:W0:Y:S01]  /*1110*/  LDC R13, c[0x0][0x608] ;  /* 0x00018200ff0d7b82 */ /* 0x001e220000000800 */
[----:B------:R-:W-:-:S04]  /*1120*/  IMAD.WIDE.U32 R8, R11, R28, R18 ;  /* 0x0000001c0b087225 */ /* 0x000fc800078e0012 */
[----:B------:R-:W-:Y:S02]  /*1130*/  IMAD R11, R11, R29, R2 ;  /* 0x0000001d0b0b7224 */ /* 0x000fe400078e0202 */
[----:B------:R-:W-:Y:S01]  /*1140*/  IMAD.MOV.U32 R2, RZ, RZ, -0x1 ;  /* 0xffffffffff027424 */ /* 0x000fe200078e00ff */
[----:B------:R-:W4:Y:S01]  /*1150*/  LDC R31, c[0x0][0x658] ;  /* 0x00019600ff1f7b82 */ /* 0x000f220000000800 */
[----:B------:R-:W-:Y:S01]  /*1160*/  IMAD.IADD R9, R9, 0x1, R11 ;  /* 0x0000000109097824 */ /* 0x000fe200078e020b */
[----:B-1----:R-:W-:Y:S01]  /*1170*/  ISETP.NE.U32.AND P0, PT, R32, RZ, PT ;  /* 0x000000ff2000720c */ /* 0x002fe20003f05070 */
[----:B------:R-:W-:-:S03]  /*1180*/  IMAD.MOV.U32 R28, RZ, RZ, 0x1 ;  /* 0x00000001ff1c7424 */ /* 0x000fc600078e00ff */
[----:B------:R-:W-:Y:S02]  /*1190*/  ISETP.NE.AND.EX P0, PT, R33, RZ, PT, P0 ;  /* 0x000000ff2100720c */ /* 0x000fe40003f05300 */
[----:B------:R-:W1:Y:S01]  /*11a0*/  LDC R27, c[0x0][0x600] ;  /* 0x00018000ff1b7b82 */ /* 0x000e620000000800 */
[-CC-:B---3--:R-:W-:Y:S02]  /*11b0*/  SHF.R.U64 R25, R8, R10.reuse, R9.reuse ;  /* 0x0000000a08197219 */ /* 0x188fe40000001209 */
[----:B------:R-:W-:-:S05]  /*11c0*/  SHF.R.U32.HI R8, RZ, R10, R9 ;  /* 0x0000000aff087219 */ /* 0x000fca0000011609 */
[----:B------:R-:W3:Y:S01]  /*11d0*/  LDC R22, c[0x0][0x648] ;  /* 0x00019200ff167b82 */ /* 0x000ee20000000800 */
[-CC-:B0-----:R-:W-:Y:S02]  /*11e0*/  SHF.R.U64 R34, R25, R13.reuse, R8.reuse ;  /* 0x0000000d19227219 */ /* 0x181fe40000001208 */
[----:B------:R-:W-:-:S05]  /*11f0*/  SHF.R.U32.HI R8, RZ, R13, R8 ;  /* 0x0000000dff087219 */ /* 0x000fca0000011608 */
[----:B------:R-:W0:Y:S01]  /*1200*/  LDC R26, c[0x0][0x638] ;  /* 0x00018e00ff1a7b82 */ /* 0x000e220000000800 */
[-CC-:B----4-:R-:W-:Y:S02]  /*1210*/  SHF.R.U64 R36, R34, R31.reuse, R8.reuse ;  /* 0x0000001f22247219 */ /* 0x190fe40000001208 */
[-C--:B------:R-:W-:Y:S02]  /*1220*/  SHF.L.U32 R2, R2, R31.reuse, RZ ;  /* 0x0000001f02027219 */ /* 0x080fe400000006ff */
[----:B------:R-:W-:Y:S01]  /*1230*/  SHF.R.U32.HI R9, RZ, R31, R8 ;  /* 0x0000001fff097219 */ /* 0x000fe20000011608 */
[----:B------:R-:W-:Y:S01]  /*1240*/  IMAD.MOV.U32 R8, RZ, RZ, R36 ;  /* 0x000000ffff087224 */ /* 0x000fe200078e0024 */
[----:B------:R-:W-:Y:S01]  /*1250*/  LOP3.LUT R15, RZ, R2, RZ, 0x33, !PT ;  /* 0x00000002ff0f7212 */ /* 0x000fe200078e33ff */
[----:B------:R-:W4:Y:S01]  /*1260*/  LDC R29, c[0x0][0x610] ;  /* 0x00018400ff1d7b82 */ /* 0x000f220000000800 */
[----:B------:R-:W-:Y:S05]  /*1270*/  @!P0 BRA `(.L_x_15) ;  /* 0x0000000000288947 */ /* 0x000fea0003800000 */
[----:B------:R-:W2:Y:S02]  /*1280*/  LDC R13, c[0x0][0x64c] ;  /* 0x00019300ff0d7b82 */ /* 0x000ea40000000800 */
[----:B--2---:R-:W-:-:S05]  /*1290*/  IADD3 R13, P0, R36, R13, RZ ;  /* 0x0000000d240d7210 */ /* 0x004fca0007f1e0ff */
        /* <DEDUP_REMOVED lines=8> */
.L_x_15:
[----:B---3--:R-:W-:Y:S01]  /*1320*/  SHF.R.U64 R7, R8, R22, R9 ;  /* 0x0000001608077219 */ /* 0x008fe20000001209 */
[----:B-1----:R-:W-:Y:S01]  /*1330*/  VIADD R8, R27, 0xffffffff ;  /* 0xffffffff1b087836 */ /* 0x002fe20000000000 */
[----:B------:R-:W-:Y:S01]  /*1340*/  SHF.L.U32 R2, R28, R31, RZ ;  /* 0x0000001f1c027219 */ /* 0x000fe200000006ff */
[----:B------:R-:W-:Y:S01]  /*1350*/  @P1 IMAD R20, R21, R24, R6 ;  /* 0x0000001815141224 */ /* 0x000fe200078e0206 */
[----:B------:R-:W-:Y:S01]  /*1360*/  LOP3.LUT R15, R34, R15, RZ, 0xc0, !PT ;  /* 0x0000000f220f7212 */ /* 0x000fe200078ec0ff */
[----:B------:R-:W-:Y:S01]  /*1370*/  IMAD.MOV R9, RZ, RZ, -R7 ;  /* 0x000000ffff097224 */ /* 0x000fe200078e0a07 */
[----:B------:R-:W-:Y:S01]  /*1380*/  LOP3.LUT R8, R25, R8, RZ, 0xc0, !PT ;  /* 0x0000000819087212 */ /* 0x000fe200078ec0ff */
[----:B------:R-:W-:Y:S02]  /*1390*/  IMAD.MOV.U32 R6, RZ, RZ, 0x1 ;  /* 0x00000001ff067424 */ /* 0x000fe400078e00ff */
[----:B------:R-:W-:Y:S02]  /*13a0*/  IMAD R15, R2, R7, R15 ;  /* 0x00000007020f7224 */ /* 0x000fe400078e020f */
[----:B0-----:R-:W-:-:S02]  /*13b0*/  IMAD R2, R9, R26, R36 ;  /* 0x0000001a09027224 */ /* 0x001fc400078e0224 */
[----:B----4-:R-:W-:Y:S02]  /*13c0*/  IMAD R19, R15, R29, R20 ;  /* 0x0000001d0f137224 */ /* 0x010fe400078e0214 */
[--C-:B------:R-:W-:Y:S01]  /*13d0*/  IMAD R2, R2, R27, R8.reuse ;  /* 0x0000001b02027224 */ /* 0x100fe200078e0208 */
[----:B------:R-:W-:-:S04]  /*13e0*/  PRMT R8, R6, 0x7610, R8 ;  /* 0x0000761006087816 */ /* 0x000fc80000000008 */
[----:B------:R-:W-:Y:S02]  /*13f0*/  SEL R22, R2, R19, !P1 ;  /* 0x0000001302167207 */ /* 0x000fe40004800000 */
[----:B------:R-:W-:Y:S01]  /*1400*/  SEL R19, R19, R2, !P1 ;  /* 0x0000000213137207 */ /* 0x000fe20004800000 */
[----:B------:R-:W-:-:S07]  /*1410*/  IMAD.MOV.U32 R2, RZ, RZ, R30 ;  /* 0x000000ffff027224 */ /* 0x000fce00078e001e */
.L_x_13:
[----:B------:R-:W-:Y:S05]  /*1420*/  @!P3 BRA `(.L_x_16) ;  /* 0x00000000000cb947 */ /* 0x000fea0003800000 */
[----:B------:R-:W-:Y:S01]  /*1430*/  UCGABAR_WAIT ;  /* 0x0000000000007dc7 */ /* 0x000fe20008000000 */
[----:B------:R-:W-:Y:S01]  /*1440*/  CCTL.IVALL ;  /* 0x00000000ff00798f */ /* 0x000fe20002000000 */
[----:B------:R-:W-:Y:S05]  /*1450*/  BRA `(.L_x_17) ;  /* 0x0000000000047947 */ /* 0x000fea0003800000 */
.L_x_16:
[----:B------:R-:W-:Y:S06]  /*1460*/  BAR.SYNC.DEFER_BLOCKING 0x0 ;  /* 0x0000000000007b1d */ /* 0x000fec0000010000 */
.L_x_17:
[----:B------:R-:W-:Y:S05]  /*1470*/  @!P2 BRA `(.L_x_18) ;  /* 0x0000007400a4a947 */ /* 0x000fea0003800000 */
[----:B------:R-:W-:-:S13]  /*1480*/  ISETP.GT.U32.AND P0, PT, R35, 0x1, PT ;  /* 0x000000012300780c */ /* 0x000fda0003f04070 */
[----:B------:R-:W-:Y:S05]  /*1490*/  @P0 EXIT ;  /* 0x000000000000094d */ /* 0x000fea0003800000 */
.L_x_19:
[----:B------:R-:W-:-:S08]  /*14a0*/  NOP ;  /* 0x0000000000007918 */ /* 0x000fd00000000000 */
[----:B------:R-:W1:Y:S02]  /*14b0*/  USETMAXREG.TRY_ALLOC.CTAPOOL UP0, 0xe8 ;  /* 0x000000e8000079c8 */ /* 0x000e640008000600 */
[----:B-1----:R-:W-:-:S13]  /*14c0*/  PLOP3.LUT P0, PT, PT, PT, UP0, 0x80, 0x0 ;  /* 0x000000000000781c */ /* 0x002fda0003f0f008 */
[----:B------:R-:W-:Y:S05]  /*14d0*/  @!P0 BRA `(.L_x_19) ;  /* 0xfffffffc00f08947 */ /* 0x000fea000383ffff */
[----:B------:R-:W-:-:S13]  /*14e0*/  LOP3.LUT P0, RZ, R8, 0xff, RZ, 0xc0, !PT ;  /* 0x000000ff08ff7812 */ /* 0x000fda000780c0ff */
[----:B------:R-:W-:Y:S05]  /*14f0*/  @!P0 EXIT ;  /* 0x000000000000894d */ /* 0x000fea0003800000 */
[----:B------:R-:W1:Y:S01]  /*1500*/  S2UR UR4, SR_CgaCtaId ;  /* 0x00000000000479c3 */ /* 0x000e620000008800 */
[----:B--2---:R-:W-:Y:S01]  /*1510*/  VIADD R14, R14, 0xffffffff ;  /* 0xffffffff0e0e7836 */ /* 0x004fe20000000000 */
[CC--:B------:R-:W-:Y:S01]  /*1520*/  LEA.HI R4, R0.reuse, R3.reuse, RZ, 0x2 ;  /* 0x0000000300047211 */ /* 0x0c0fe200078f10ff */
[----:B------:R-:W-:Y:S01]  /*1530*/  UMOV UR41, 0x400 ;  /* 0x0000040000297882 */ /* 0x000fe20000000000 */
[----:B------:R-:W-:Y:S01]  /*1540*/  LEA.HI R0, R0, R3, RZ, 0x5 ;  /* 0x0000000300007211 */ /* 0x000fe200078f28ff */
[----:B------:R-:W-:Y:S01]  /*1550*/  UISETP.LT.AND UP0, UPT, UR40, 0x1, UPT ;  /* 0x000000012800788c */ /* 0x000fe2000bf01270 */
[----:B------:R-:W-:Y:S01]  /*1560*/  R2UR UR42, R14 ;  /* 0x000000000e2a72ca */ /* 0x000fe200000e0000 */
[----:B------:R-:W-:Y:S01]  /*1570*/  ULDC UR5, c[0x0][0x284] ;  /* 0x0000a10000057ab9 */ /* 0x000fe20000000800 */
[--C-:B------:R-:W-:Y:S01]  /*1580*/  SHF.R.S32.HI R156, RZ, 0x2, R4.reuse ;  /* 0x00000002ff9c7819 */ /* 0x100fe20000011404 */
[----:B------:R-:W-:Y:S01]  /*1590*/  USEL UR43, UR40, 0x1, UP0 ;  /* 0x00000001282b7887 */ /* 0x000fe20008000000 */
[----:B------:R-:W-:Y:S01]  /*15a0*/  SHF.R.S32.HI R5, RZ, 0x1f, R4 ;  /* 0x0000001fff057819 */ /* 0x000fe20000011404 */
[----:B------:R-:W-:Y:S01]  /*15b0*/  USHF.L.U32 UR44, UR40, 0x1, URZ ;  /* 0x00000001282c7899 */ /* 0x000fe2000800063f */
[----:B------:R-:W-:Y:S01]  /*15c0*/  LOP3.LUT R158, R4, 0xfffffffc, RZ, 0xc0, !PT ;  /* 0xfffffffc049e7812 */ /* 0x000fe200078ec0ff */
[----:B------:R-:W-:Y:S01]  /*15d0*/  UIADD3 UR43, -UR43, UR40, URZ ;  /* 0x000000282b2b7290 */ /* 0x000fe2000fffe13f */
[----:B------:R-:W-:-:S02]  /*15e0*/  LEA.HI R5, R5, R156, RZ, 0x3 ;  /* 0x0000009c05057211 */ /* 0x000fc400078f18ff */
[----:B------:R-:W-:Y:S01]  /*15f0*/  ISETP.NE.AND P0, PT, R14, RZ, PT ;  /* 0x000000ff0e00720c */ /* 0x000fe20003f05270 */
[----:B------:R-:W-:Y:S01]  /*1600*/  IMAD.IADD R158, R3, 0x1, -R158 ;  /* 0x00000001039e7824 */ /* 0x000fe200078e0a9e */
[----:B------:R-:W-:Y:S01]  /*1610*/  LOP3.LUT R5, R5, 0xfffffff8, RZ, 0xc0, !PT ;  /* 0xfffffff805057812 */ /* 0x000fe200078ec0ff */
[----:B------:R-:W-:Y:S01]  /*1620*/  USHF.L.U32 UR42, UR42, 0x3, URZ ;  /* 0x000000032a2a7899 */ /* 0x000fe2000800063f */
[----:B------:R-:W-:-:S03]  /*1630*/  SEL R165, RZ, 0x1, P0 ;  /* 0x00000001ffa57807 */ /* 0x000fc60000000000 */
[----:B------:R-:W-:Y:S01]  /*1640*/  IMAD.IADD R156, R156, 0x1, -R5 ;  /* 0x000000019c9c7824 */ /* 0x000fe200078e0a05 */
[----:B-1----:R-:W-:Y:S01]  /*1650*/  ULEA UR41, UR4, UR41, 0x18 ;  /* 0x0000002904297291 */ /* 0x002fe2000f8ec03f */
[----:B------:R-:W-:Y:S01]  /*1660*/  SHF.R.S32.HI R5, RZ, 0x5, R0 ;  /* 0x00000005ff057819 */ /* 0x000fe20000011400 */
[----:B------:R-:W-:Y:S02]  /*1670*/  IMAD.U32 R160, RZ, RZ, UR42 ;  /* 0x0000002affa07e24 */ /* 0x000fe4000f8e00ff */
[----:B------:R-:W-:Y:S01]  /*1680*/  UIADD3 UR45, UR41, 0xc0, URZ ;  /* 0x000000c0292d7890 */ /* 0x000fe2000fffe03f */
[--C-:B------:R-:W-:Y:S01]  /*1690*/  SHF.R.S32.HI R157, RZ, 0x1f, R156.reuse ;  /* 0x0000001fff9d7819 */ /* 0x100fe2000001149c */
[C-C-:B------:R-:W-:Y:S01]  /*16a0*/  IMAD R163, R5.reuse, -0x10, -R156.reuse ;  /* 0xfffffff005a37824 */ /* 0x140fe200078e0a9c */
[C---:B------:R-:W-:Y:S02]  /*16b0*/  LOP3.LUT R162, R160.reuse, 0x8, RZ, 0xc0, !PT ;  /* 0x00000008a0a27812 */ /* 0x040fe400078ec0ff */
[----:B------:R-:W-:Y:S01]  /*16c0*/  LOP3.LUT R160, R160, 0x8, RZ, 0xc, !PT ;  /* 0x00000008a0a07812 */ /* 0x000fe200078e0cff */
[----:B------:R-:W-:Y:S01]  /*16d0*/  IMAD.U32 R161, RZ, RZ, UR45 ;  /* 0x0000002dffa17e24 */ /* 0x000fe2000f8e00ff */
[----:B------:R-:W-:Y:S01]  /*16e0*/  LOP3.LUT R162, R162, 0x18, RZ, 0x3c, !PT ;  /* 0x00000018a2a27812 */ /* 0x000fe200078e3cff */
[----:B------:R-:W-:-:S04]  /*16f0*/  IMAD.WIDE R156, R5, 0x10, R156 ;  /* 0x00000010059c7825 */ /* 0x000fc800078e029c */
[----:B------:R-:W-:Y:S02]  /*1700*/  VIADD R159, R161, UR42 ;  /* 0x0000002aa19f7c36 */ /* 0x000fe40008000000 */
[----:B------:R-:W-:-:S07]  /*1710*/  VIADD R163, R163, UR5 ;  /* 0x00000005a3a37c36 */ /* 0x000fce0008000000 */
.L_x_299:
[----:B------:R-:W-:Y:S01]  /*1720*/  SHF.L.U32 R0, R165, 0x1f, RZ ;  /* 0x0000001fa5007819 */ /* 0x000fe200000006ff */
[----:B------:R-:W-:Y:S02]  /*1730*/  ULDC UR4, c[0x0][0x28c] ;  /* 0x0000a30000047ab9 */ /* 0x000fe40000000800 */
[----:B------:R-:W-:Y:S01]  /*1740*/  ISETP.LT.AND P1, PT, RZ, UR4, PT ;  /* 0x00000004ff007c0c */ /* 0x000fe2000bf21270 */
[----:B------:R-:W1:Y:S02]  /*1750*/  SYNCS.PHASECHK.TRANS64.TRYWAIT P0, [R161+UR42], R0 ;  /* 0x00000000a10075a7 */ /* 0x000e64000800016a */
[----:B-1-34-:R-:W-:Y:S10]  /*1760*/  @!P0 BRA `(.L_x_20) ;  /* 0x0000008400fc8947 */ /* 0x01aff40003800000 */
.L_x_328:
[----:B------:R-:W-:Y:S05]  /*1770*/  @P1 BRA `(.L_x_21) ;  /* 0x0000000000401947 */ /* 0x000fea0003800000 */
[----:B-1----:R-:W-:Y:S01]  /*1780*/  MOV R0, 0x0 ;  /* 0x0000000000007802 */ /* 0x002fe20000000f00 */
[----:B------:R-:W-:Y:S01]  /*1790*/  ULDC.64 UR4, c[0x4][0x68] ;  /* 0x01001a0000047ab9 */ /* 0x000fe20000000a00 */
[----:B------:R-:W-:Y:S01]  /*17a0*/  ULDC.64 UR6, c[0x4][0x8] ;  /* 0x0100020000067ab9 */ /* 0x000fe20000000a00 */
[----:B------:R-:W-:Y:S01]  /*17b0*/  IMAD.U32 R4, RZ, RZ, UR4 ;  /* 0x00000004ff047e24 */ /* 0x000fe2000f8e00ff */
[----:B------:R1:W2:Y:S01]  /*17c0*/  LDC.64 R14, c[0x4][R0] ;  /* 0x01000000000e7b82 */ /* 0x0002a20000000a00 */
[----:B------:R-:W-:Y:S01]  /*17d0*/  IMAD.U32 R5, RZ, RZ, UR5 ;  /* 0x00000005ff057e24 */ /* 0x000fe2000f8e00ff */
[----:B------:R-:W-:Y:S01]  /*17e0*/  ULDC.64 UR4, c[0x4][0x70] ;  /* 0x01001c0000047ab9 */ /* 0x000fe20000000a00 */
[----:B------:R-:W-:Y:S02]  /*17f0*/  IMAD.U32 R10, RZ, RZ, UR6 ;  /* 0x00000006ff0a7e24 */ /* 0x000fe4000f8e00ff */
[----:B------:R-:W-:Y:S02]  /*1800*/  IMAD.U32 R6, RZ, RZ, UR4 ;  /* 0x00000004ff067e24 */ /* 0x000fe4000f8e00ff */
[----:B------:R-:W-:-:S02]  /*1810*/  IMAD.U32 R7, RZ, RZ, UR5 ;  /* 0x00000005ff077e24 */ /* 0x000fc4000f8e00ff */
[----:B------:R-:W-:Y:S02]  /*1820*/  IMAD.U32 R11, RZ, RZ, UR7 ;  /* 0x00000007ff0b7e24 */ /* 0x000fe4000f8e00ff */
[----:B------:R-:W-:Y:S02]  /*1830*/  IMAD.MOV.U32 R8, RZ, RZ, 0x1e1 ;  /* 0x000001e1ff087424 */ /* 0x000fe400078e00ff */
[----:B0-----:R-:W-:Y:S02]  /*1840*/  IMAD.MOV.U32 R12, RZ, RZ, 0x1 ;  /* 0x00000001ff0c7424 */ /* 0x001fe400078e00ff */
[----:B-1----:R-:W-:-:S07]  /*1850*/  IMAD.MOV.U32 R13, RZ, RZ, RZ ;  /* 0x000000ffff0d7224 */ /* 0x002fce00078e00ff */
[----:B------:R-:W-:-:S07]  /*1860*/  LEPC R20, `(.L_x_21) ;  /* 0x000000001014794e */ /* 0x000fce0000000000 */
[----:B--2--5:R-:W-:Y:S05]  /*1870*/  CALL.ABS.NOINC R14 ;  /* 0x000000000e007343 */ /* 0x024fea0003c00000 */
.L_x_21:
[----:B-1----:R-:W-:-:S04]  /*1880*/  LOP3.LUT R0, R16, 0x1, RZ, 0xfc, !PT ;  /* 0x0000000110007812 */ /* 0x002fc800078efcff */
[----:B------:R-:W-:-:S13]  /*1890*/  ISETP.NE.AND P0, PT, R0, 0x3, PT ;  /* 0x000000030000780c */ /* 0x000fda0003f05270 */
[----:B------:R-:W-:Y:S05]  /*18a0*/  @!P0 BRA `(.L_x_22) ;  /* 0x0000000000048947 */ /* 0x000fea0003800000 */
[----:B------:R-:W-:Y:S01]  /*18b0*/  BPT.TRAP 0x1 ;  /* 0x000000040000795c */ /* 0x000fe20000300000 */
.L_x_22:
[----:B------:R-:W-:Y:S02]  /*18c0*/  IMAD.U32 R3, RZ, RZ, UR39 ;  /* 0x00000027ff037e24 */ /* 0x000fe4000f8e00ff */
[----:B------:R-:W-:-:S03]  /*18d0*/  IMAD.U32 R0, RZ, RZ, UR38 ;  /* 0x00000026ff007e24 */ /* 0x000fc6000f8e00ff */
[----:B------:R-:W-:Y:S02]  /*18e0*/  LEA R3, R3, UR41, 0x3 ;  /* 0x0000002903037c11 */ /* 0x000fe4000f8e18ff */
[----:B------:R-:W-:-:S04]  /*18f0*/  SHF.L.U32 R0, R0, 0x1f, RZ ;  /* 0x0000001f00007819 */ /* 0x000fc800000006ff */
[----:B------:R1:W2:Y:S01]  /*1900*/  SYNCS.PHASECHK.TRANS64.TRYWAIT P1, [R3+URZ], R0 ;  /* 0x00000000030075a7 */ /* 0x0002a2000802017f */
[----:B------:R-:W-:Y:S05]  /*1910*/  @!P0 BRA `(.L_x_23) ;  /* 0x0000000000048947 */ /* 0x000fea0003800000 */
[----:B------:R-:W-:Y:S01]  /*1920*/  BPT.TRAP 0x1 ;  /* 0x000000040000795c */ /* 0x000fe20000300000 */
.L_x_23:
[----:B------:R-:W-:-:S05]  /*1930*/  IMAD.U32 R4, RZ, RZ, UR43 ;  /* 0x0000002bff047e24 */ /* 0x000fca000f8e00ff */
[----:B------:R-:W-:Y:S01]  /*1940*/  ISETP.GE.AND P2, PT, R4, 0x1, PT ;  /* 0x000000010400780c */ /* 0x000fe20003f46270 */
[----:B--2---:R-:W-:-:S12]  /*1950*/  @P1 BRA `(.L_x_24) ;  /* 0x0000000000081947 */ /* 0x004fd80003800000 */
[----:B------:R-:W2:Y:S02]  /*1960*/  SYNCS.PHASECHK.TRANS64.TRYWAIT P1, [R3+URZ], R0 ;  /* 0x00000000030075a7 */ /* 0x000ea4000802017f */
[----:B--2---:R-:W-:Y:S05]  /*1970*/  @!P1 BRA `(.L_x_25) ;  /* 0x00000084008c9947 */ /* 0x004fea0003800000 */
.L_x_24:
[----:B------:R-:W-:Y:S05]  /*1980*/  WARPSYNC.ALL ;  /* 0x0000000000007948 */ /* 0x000fea0003800000 */
[----:B------:R-:W-:Y:S01]  /*1990*/  UIADD3 UR4, UR41, 0x180, URZ ;  /* 0x0000018029047890 */ /* 0x000fe2000fffe03f */
[----:B------:R-:W-:Y:S01]  /*19a0*/  WARPGROUP.ARRIVE ;  /* 0x00000000000079c5 */ /* 0x000fe20000000000 */
[----:B------:R-:W-:Y:S02]  /*19b0*/  UIADD3 UR5, UR41, 0xb180, URZ ;  /* 0x0000b18029057890 */ /* 0x000fe4000fffe03f */
[----:B------:R-:W-:Y:S02]  /*19c0*/  USHF.R.U32.HI UR4, URZ, 0x4, UR4 ;  /* 0x000000043f047899 */ /* 0x000fe40008011604 */
[----:B------:R-:W-:-:S02]  /*19d0*/  USHF.R.U32.HI UR5, URZ, 0x4, UR5 ;  /* 0x000000043f057899 */ /* 0x000fc40008011605 */
[----:B------:R-:W-:Y:S02]  /*19e0*/  ULOP3.LUT UR4, UR4, 0x3fff, URZ, 0xc0, !UPT ;  /* 0x00003fff04047892 */ /* 0x000fe4000f8ec03f */
[----:B------:R-:W-:Y:S02]  /*19f0*/  ULOP3.LUT UR5, UR5, 0x3fff, URZ, 0xc0, !UPT ;  /* 0x00003fff05057892 */ /* 0x000fe4000f8ec03f */
[----:B------:R-:W-:Y:S02]  /*1a00*/  ULOP3.LUT UR10, UR4, 0x10000, URZ, 0xfc, !UPT ;  /* 0x00010000040a7892 */ /* 0x000fe4000f8efc3f */
[----:B------:R-:W-:Y:S02]  /*1a10*/  ULOP3.LUT UR9, UR5, 0x10000, URZ, 0xfc, !UPT ;  /* 0x0001000005097892 */ /* 0x000fe4000f8efc3f */
[----:B------:R-:W-:Y:S02]  /*1a20*/  ULEA UR4, UR39, UR10, 0x8 ;  /* 0x0000000a27047291 */ /* 0x000fe4000f8e403f */
[----:B------:R-:W-:Y:S01]  /*1a30*/  ULEA UR6, UR39, UR9, 0xa ;  /* 0x0000000927067291 */ /* 0x000fe2000f8e503f */
[----:B------:R-:W-:Y:S01]  /*1a40*/  UMOV UR5, 0x80000020 ;  /* 0x8000002000057882 */ /* 0x000fe20000000000 */
[----:B------:R-:W-:-:S07]  /*1a50*/  UMOV UR7, 0x80000020 ;  /* 0x8000002000077882 */ /* 0x000fce0000000000 */
[----:B------:R-:W-:Y:S01]  /*1a60*/  IGMMA.64x256x32.S8.S8 R24, gdesc[UR4], RZ, !UPT, gsb0 ;  /* 0x06600000041879f1 */ /* 0x000fe2000c0410ff */
[----:B------:R-:W-:Y:S02]  /*1a70*/  UIADD3 UR4, UR4, 0x2, URZ ;  /* 0x0000000204047890 */ /* 0x000fe4000fffe03f */
[----:B------:R-:W-:Y:S01]  /*1a80*/  UIADD3 UR6, UR6, 0x2, URZ ;  /* 0x0000000206067890 */ /* 0x000fe2000fffe03f */
[----:B------:R-:W-:Y:S01]  /*1a90*/  UMOV UR5, 0x80000020 ;  /* 0x8000002000057882 */ /* 0x000fe20000000000 */
[----:B------:R-:W-:Y:S01]  /*1aa0*/  UMOV UR7, 0x80000020 ;  /* 0x8000002000077882 */ /* 0x000fe20000000000 */
[----:B------:R-:W-:Y:S02]  /*1ab0*/  WARPGROUP.DEPBAR.LE gsb0, 0x0 ;  /* 0x00008000000079c5 */ /* 0x000fe40000010000 */
[----:B------:R-:W-:-:S06]  /*1ac0*/  WARPGROUP.ARRIVE ;  /* 0x00000000000079c5 */ /* 0x000fcc0000000000 */
[----:B------:R-:W-:Y:S03]  /*1ad0*/  IGMMA.64x256x32.S8.S8 R24, gdesc[UR4], R24, gsb0 ;  /* 0x06600000041879f1 */ /* 0x000fe60008041018 */
[----:B------:R-:W-:Y:S02]  /*1ae0*/  WARPGROUP.DEPBAR.LE gsb0, 0x0 ;  /* 0x00008000000079c5 */ /* 0x000fe40000010000 */
[----:B------:R-:W-:Y:S05]  /*1af0*/  @!P2 BRA `(.L_x_26) ;  /* 0x0000000000d4a947 */ /* 0x000fea0003800000 */
[----:B------:R-:W-:Y:S01]  /*1b00*/  UIADD3 UR4, UR39, 0x1, URZ ;  /* 0x0000000127047890 */ /* 0x000fe2000fffe03f */
[----:B-12---:R-:W-:Y:S02]  /*1b10*/  IMAD.U32 R0, RZ, RZ, UR43 ;  /* 0x0000002bff007e24 */ /* 0x006fe4000f8e00ff */
[----:B------:R-:W-:Y:S01]  /*1b20*/  IMAD.U32 R3, RZ, RZ, UR39 ;  /* 0x00000027ff037e24 */ /* 0x000fe2000f8e00ff */
[----:B------:R-:W-:-:S04]  /*1b30*/  UISETP.NE.AND UP0, UPT, UR4, 0xb, UPT ;  /* 0x0000000b0400788c */ /* 0x000fc8000bf05270 */
[----:B------:R-:W-:Y:S02]  /*1b40*/  USEL UR5, URZ, 0x1, UP0 ;  /* 0x000000013f057887 */ /* 0x000fe40008000000 */
[----:B------:R-:W-:Y:S02]  /*1b50*/  USEL UR8, UR4, URZ, UP0 ;  /* 0x0000003f04087287 */ /* 0x000fe40008000000 */
[----:B------:R-:W-:-:S06]  /*1b60*/  ULOP3.LUT UR5, UR38, UR5, URZ, 0x3c, !UPT ;  /* 0x0000000526057292 */ /* 0x000fcc000f8e3c3f */
[----:B------:R-:W-:-:S07]  /*1b70*/  IMAD.U32 R6, RZ, RZ, UR5 ;  /* 0x00000005ff067e24 */ /* 0x000fce000f8e00ff */
.L_x_33:
[----:B------:R-:W-:Y:S05]  /*1b80*/  @!P0 BRA `(.L_x_27) ;  /* 0x0000000000048947 */ /* 0x000fea0003800000 */
[----:B------:R-:W-:Y:S01]  /*1b90*/  BPT.TRAP 0x1 ;  /* 0x000000040000795c */ /* 0x000fe20000300000 */
.L_x_27:
[----:B------:R-:W-:Y:S01]  /*1ba0*/  ULEA UR4, UR8, UR41, 0x3 ;  /* 0x0000002908047291 */ /* 0x000fe2000f8e183f */
[----:B------:R-:W-:-:S08]  /*1bb0*/  SHF.L.U32 R4, R6, 0x1f, RZ ;  /* 0x0000001f06047819 */ /* 0x000fd000000006ff */
[----:B------:R1:W2:Y:S01]  /*1bc0*/  SYNCS.PHASECHK.TRANS64.TRYWAIT P1, [UR4], R4 ;  /* 0x00000004ff0075a7 */ /* 0x0002a20008020144 */
[----:B------:R-:W-:Y:S05]  /*1bd0*/  @!P0 BRA `(.L_x_28) ;  /* 0x0000000000048947 */ /* 0x000fea0003800000 */
[----:B------:R-:W-:Y:S01]  /*1be0*/  BPT.TRAP 0x1 ;  /* 0x000000040000795c */ /* 0x000fe20000300000 */
.L_x_28:
[----:B--2---:R-:W-:Y:S05]  /*1bf0*/  @P1 BRA `(.L_x_29) ;  /* 0x0000000000081947 */ /* 0x004fea0003800000 */
[----:B------:R-:W2:Y:S02]  /*1c00*/  SYNCS.PHASECHK.TRANS64.TRYWAIT P1, [UR4], R4 ;  /* 0x00000004ff0075a7 */ /* 0x000ea40008020144 */
[----:B--2---:R-:W-:Y:S05]  /*1c10*/  @!P1 BRA `(.L_x_30) ;  /* 0x0000008000f89947 */ /* 0x004fea0003800000 */
.L_x_29:
[----:B------:R-:W-:Y:S01]  /*1c20*/  ULEA UR4, UR8, UR10, 0x8 ;  /* 0x0000000a08047291 */ /* 0x000fe2000f8e403f */
[----:B------:R-:W-:Y:S01]  /*1c30*/  WARPGROUP.ARRIVE ;  /* 0x00000000000079c5 */ /* 0x000fe20000000000 */
[----:B------:R-:W-:Y:S01]  /*1c40*/  ULEA UR6, UR8, UR9, 0xa ;  /* 0x0000000908067291 */ /* 0x000fe2000f8e503f */
[----:B------:R-:W-:Y:S01]  /*1c50*/  UMOV UR5, 0x80000020 ;  /* 0x8000002000057882 */ /* 0x000fe20000000000 */
[----:B------:R-:W-:-:S07]  /*1c60*/  UMOV UR7, 0x80000020 ;  /* 0x8000002000077882 */ /* 0x000fce0000000000 */
[----:B------:R-:W-:Y:S01]  /*1c70*/  IGMMA.64x256x32.S8.S8 R24, gdesc[UR4], R24, gsb0 ;  /* 0x06600000041879f1 */ /* 0x000fe20008041018 */
        /* <DEDUP_REMOVED lines=9> */
[----:B------:R-:W-:Y:S01]  /*1d10*/  BPT.TRAP 0x1 ;  /* 0x000000040000795c */ /* 0x000fe20000300000 */
.L_x_31:
[----:B------:R-:W-:-:S13]  /*1d20*/  ISETP.NE.AND P1, PT, R155, RZ, PT ;  /* 0x000000ff9b00720c */ /* 0x000fda0003f25270 */
[----:B-12---:R-:W-:-:S05]  /*1d30*/  @P1 LEA R4, R3, UR41, 0x3 ;  /* 0x0000002903041c11 */ /* 0x006fca000f8e18ff */
[----:B------:R-:W-:-:S05]  /*1d40*/  @P1 VIADD R5, R4, 0x58 ;  /* 0x0000005804051836 */ /* 0x000fca0000000000 */
[----:B------:R-:W-:-:S04]  /*1d50*/  @P1 PRMT R5, R154, 0x654, R5 ;  /* 0x000006549a051816 */ /* 0x000fc80000000005 */
[----:B------:R1:W-:Y:S01]  /*1d60*/  @P1 SYNCS.ARRIVE.TRANS64.RED.A1T0 RZ, [R5+URZ], RZ ;  /* 0x000000ff05ff19a7 */ /* 0x0003e2000810043f */
[----:B------:R-:W-:-:S13]  /*1d70*/  ISETP.GT.U32.AND P1, PT, R16, 0x1, PT ;  /* 0x000000011000780c */ /* 0x000fda0003f24070 */
[----:B-1----:R-:W-:Y:S05]  /*1d80*/  @P1 BRA `(.L_x_32) ;  /* 0x0000000000041947 */ /* 0x002fea0003800000 */
[----:B------:R-:W-:Y:S01]  /*1d90*/  BPT.TRAP 0x1 ;  /* 0x000000040000795c */ /* 0x000fe20000300000 */
.L_x_32:
[----:B------:R-:W-:Y:S01]  /*1da0*/  UIADD3 UR8, UR8, 0x1, URZ ;  /* 0x0000000108087890 */ /* 0x000fe2000fffe03f */
[C---:B------:R-:W-:Y:S01]  /*1db0*/  ISETP.GT.AND P2, PT, R0.reuse, 0x1, PT ;  /* 0x000000010000780c */ /* 0x040fe20003f44270 */
[----:B------:R-:W-:Y:S02]  /*1dc0*/  VIADD R3, R3, 0x1 ;  /* 0x0000000103037836 */ /* 0x000fe40000000000 */
[----:B------:R-:W-:Y:S01]  /*1dd0*/  UISETP.NE.AND UP0, UPT, UR8, 0xb, UPT ;  /* 0x0000000b0800788c */ /* 0x000fe2000bf05270 */
[----:B------:R-:W-:Y:S02]  /*1de0*/  VIADD R0, R0, 0xffffffff ;  /* 0xffffffff00007836 */ /* 0x000fe40000000000 */
[C---:B------:R-:W-:Y:S01]  /*1df0*/  ISETP.NE.AND P1, PT, R3.reuse, 0xb, PT ;  /* 0x0000000b0300780c */ /* 0x040fe20003f25270 */
[----:B------:R-:W-:Y:S02]  /*1e00*/  USEL UR4, URZ, 0x1, UP0 ;  /* 0x000000013f047887 */ /* 0x000fe40008000000 */
[----:B------:R-:W-:Y:S01]  /*1e10*/  USEL UR8, UR8, URZ, UP0 ;  /* 0x0000003f08087287 */ /* 0x000fe20008000000 */
[----:B------:R-:W-:-:S03]  /*1e20*/  SEL R3, R3, RZ, P1 ;  /* 0x000000ff03037207 */ /* 0x000fc60000800000 */
[----:B------:R-:W-:Y:S01]  /*1e30*/  LOP3.LUT R6, R6, UR4, RZ, 0x3c, !PT ;  /* 0x0000000406067c12 */ /* 0x000fe2000f8e3cff */
[----:B------:R-:W-:Y:S07]  /*1e40*/  @P2 BRA `(.L_x_33) ;  /* 0xfffffffc004c2947 */ /* 0x000fee000383ffff */
.L_x_26:
[----:B-12---:R-:W1:Y:S01]  /*1e50*/  LDC R0, c[0x0][0x28c] ;  /* 0x0000a300ff007b82 */ /* 0x006e620000000800 */
[----:B------:R2:W-:Y:S01]  /*1e60*/  SYNCS.ARRIVE.TRANS64.A1T0 RZ, [R160+UR45], RZ ;  /* 0x000000ffa0ff79a7 */ /* 0x0005e2000810002d */
[----:B-1----:R-:W-:-:S13]  /*1e70*/  ISETP.GE.AND P1, PT, R0, 0x1, PT ;  /* 0x000000010000780c */ /* 0x002fda0003f26270 */
[----:B--2---:R-:W-:Y:S05]  /*1e80*/  @!P1 BRA `(.L_x_34) ;  /* 0x0000000000449947 */ /* 0x004fea0003800000 */
[----:B------:R-:W-:Y:S05]  /*1e90*/  @!P0 BRA `(.L_x_35) ;  /* 0x0000000000048947 */ /* 0x000fea0003800000 */
[----:B------:R-:W-:Y:S01]  /*1ea0*/  BPT.TRAP 0x1 ;  /* 0x000000040000795c */ /* 0x000fe20000300000 */
.L_x_35:
[----:B------:R-:W-:-:S13]  /*1eb0*/  ISETP.NE.AND P0, PT, R155, RZ, PT ;  /* 0x000000ff9b00720c */ /* 0x000fda0003f05270 */
[----:B------:R-:W-:-:S05]  /*1ec0*/  VOTEU.ANY UP0, P0 ;  /* 0x00000000003f7886 */ /* 0x000fca0000000100 */
[----:B------:R-:W-:-:S06]  /*1ed0*/  @UP0 UIADD3 UR4, UR43, UR39, URZ ;  /* 0x000000272b040290 */ /* 0x000fcc000fffe03f */
[----:B------:R-:W-:Y:S02]  /*1ee0*/  IMAD.U32 R4, RZ, RZ, UR4 ;  /* 0x00000004ff047e24 */ /* 0x000fe4000f8e00ff */
[----:B------:R-:W-:Y:S02]  /*1ef0*/  IMAD.U32 R3, RZ, RZ, UR4 ;  /* 0x00000004ff037e24 */ /* 0x000fe4000f8e00ff */
[----:B------:R-:W-:-:S05]  /*1f00*/  @P0 IMAD.WIDE.U32 R4, R4, -0x45d1745d, RZ ;  /* 0xba2e8ba304040825 */ /* 0x000fca00078e00ff */
[----:B------:R-:W-:-:S05]  /*1f10*/  @P0 SHF.R.U32.HI R0, RZ, 0x3, R5 ;  /* 0x00000003ff000819 */ /* 0x000fca0000011605 */
[----:B------:R-:W-:-:S05]  /*1f20*/  @P0 IMAD R0, R0, -0xb, R3 ;  /* 0xfffffff500000824 */ /* 0x000fca00078e0203 */
[----:B------:R-:W-:-:S05]  /*1f30*/  @P0 LEA R0, R0, UR41, 0x3 ;  /* 0x0000002900000c11 */ /* 0x000fca000f8e18ff */
[----:B------:R-:W-:-:S05]  /*1f40*/  @P0 VIADD R3, R0, 0x58 ;  /* 0x0000005800030836 */ /* 0x000fca0000000000 */
[----:B------:R-:W-:-:S04]  /*1f50*/  @P0 PRMT R3, R154, 0x654, R3 ;  /* 0x000006549a030816 */ /* 0x000fc80000000003 */
[----:B------:R1:W-:Y:S01]  /*1f60*/  @P0 SYNCS.ARRIVE.TRANS64.RED.A1T0 RZ, [R3+URZ], RZ ;  /* 0x000000ff03ff09a7 */ /* 0x0003e2000810043f */
[----:B------:R-:W-:-:S13]  /*1f70*/  ISETP.GT.U32.AND P0, PT, R16, 0x1, PT ;  /* 0x000000011000780c */ /* 0x000fda0003f04070 */
[----:B-1----:R-:W-:Y:S05]  /*1f80*/  @P0 BRA `(.L_x_34) ;  /* 0x0000000000040947 */ /* 0x002fea0003800000 */
[----:B------:R-:W-:Y:S01]  /*1f90*/  BPT.TRAP 0x1 ;  /* 0x000000040000795c */ /* 0x000fe20000300000 */
.L_x_34:
[----:B------:R-:W-:Y:S01]  /*1fa0*/  SHF.L.U32 R0, R165, 0x1f, RZ ;  /* 0x0000001fa5007819 */ /* 0x000fe200000006ff */
[----:B------:R-:W-:Y:S01]  /*1fb0*/  UIADD3 UR39, UR44, UR39, URZ ;  /* 0x000000272c277290 */ /* 0x000fe2000fffe03f */
[----:B------:R-:W1:Y:S01]  /*1fc0*/  LDC R7, c[0x0][0x288] ;  /* 0x0000a200ff077b82 */ /* 0x000e620000000800 */
[----:B------:R-:W-:Y:S01]  /*1fd0*/  UISETP.GE.U32.AND UP1, UPT, UR44, 0xb, UPT ;  /* 0x0000000b2c00788c */ /* 0x000fe2000bf26070 */
[----:B------:R-:W-:Y:S01]  /*1fe0*/  IMAD.SHL.U32 R8, R158, 0x2, RZ ;  /* 0x000000029e087824 */ /* 0x000fe200078e00ff */
[----:B------:R-:W-:Y:S02]  /*1ff0*/  UISETP.GT.U32.AND UP0, UPT, UR39, 0xa, UPT ;  /* 0x0000000a2700788c */ /* 0x000fe4000bf04070 */
[----:B------:R-:W-:Y:S02]  /*2000*/  UIMAD.WIDE.U32 UR4, UR39, -0x45d1745d, URZ ;  /* 0xba2e8ba3270478a5 */ /* 0x000fe4000f8e003f */
[----:B------:R-:W-:Y:S01]  /*2010*/  UISETP.LT.U32.AND UP0, UPT, UR44, 0xb, UP0 ;  /* 0x0000000b2c00788c */ /* 0x000fe20008701070 */
[----:B------:R-:W2:Y:S01]  /*2020*/  SYNCS.PHASECHK.TRANS64.TRYWAIT P0, [R161+UR42+0x10], R0 ;  /* 0x00001000a10075a7 */ /* 0x000ea2000800016a */
[----:B------:R-:W-:Y:S01]  /*2030*/  USHF.R.U32.HI UR4, URZ, 0x3, UR5 ;  /* 0x000000033f047899 */ /* 0x000fe20008011605 */
[----:B------:R-:W-:Y:S01]  /*2040*/  SHF.R.S32.HI R9, RZ, 0x1f, R8 ;  /* 0x0000001fff097819 */ /* 0x000fe20000011408 */
[----:B------:R-:W-:-:S02]  /*2050*/  USEL UR6, URZ, 0x1, !UP0 ;  /* 0x000000013f067887 */ /* 0x000fc4000c000000 */
[----:B------:R-:W-:Y:S02]  /*2060*/  UIMAD UR39, UR4, -0xb, UR39 ;  /* 0xfffffff5042778a4 */ /* 0x000fe4000f8e0227 */
[----:B------:R-:W-:-:S04]  /*2070*/  ULOP3.LUT UR38, UR38, UR6, URZ, 0x3c, !UPT ;  /* 0x0000000626267292 */ /* 0x000fc8000f8e3c3f */
[----:B------:R-:W-:Y:S01]  /*2080*/  @UP1 ULOP3.LUT UR38, UR38, 0x1, UR4, 0x78, !UPT ;  /* 0x0000000126261892 */ /* 0x000fe2000f8e7804 */
[----:B-12---:R-:W-:Y:S11]  /*2090*/  @!P0 BRA `(.L_x_36) ;  /* 0x0000007c00f08947 */ /* 0x006ff60003800000 */
.L_x_329:
[----:B-1----:R-:W-:Y:S01]  /*20a0*/  IMAD.SHL.U32 R0, R19, 0x40, RZ ;  /* 0x0000004013007824 */ /* 0x002fe200078e00ff */
[----:B------:R-:W-:Y:S01]  /*20b0*/  ULDC UR6, c[0x0][0x284] ;  /* 0x0000a10000067ab9 */ /* 0x000fe20000000800 */
[----:B------:R-:W-:Y:S01]  /*20c0*/  IMAD.SHL.U32 R22, R22, 0x100, RZ ;  /* 0x0000010016167824 */ /* 0x000fe200078e00ff */
[----:B------:R-:W-:Y:S01]  /*20d0*/  SHF.R.S32.HI R15, RZ, 0x1f, R2 ;  /* 0x0000001fff0f7819 */ /* 0x000fe20000011402 */
[----:B------:R-:W-:Y:S01]  /*20e0*/  ULDC.64 UR4, c[0x0][0x5d0] ;  /* 0x0001740000047ab9 */ /* 0x000fe20000000a00 */
[----:B------:R-:W-:Y:S01]  /*20f0*/  ISETP.GE.AND P0, PT, R0, UR6, PT ;  /* 0x0000000600007c0c */ /* 0x000fe2000bf06270 */
[----:B------:R-:W-:Y:S01]  /*2100*/  IMAD.WIDE.U32 R4, R2, UR4, R8 ;  /* 0x0000000402047c25 */ /* 0x000fe2000f8e0008 */
[----:B------:R-:W-:Y:S02]  /*2110*/  SHF.R.S32.HI R14, RZ, 0x1f, R22 ;  /* 0x0000001fff0e7819 */ /* 0x000fe40000011416 */
[C---:B------:R-:W-:Y:S01]  /*2120*/  ISETP.GE.OR P0, PT, R22.reuse, R7, P0 ;  /* 0x000000071600720c */ /* 0x040fe20000706670 */
[----:B------:R-:W-:Y:S01]  /*2130*/  IMAD R3, R15, UR4, RZ ;  /* 0x000000040f037c24 */ /* 0x000fe2000f8e02ff */
[----:B------:R-:W-:-:S03]  /*2140*/  IADD3 R4, P1, R22, R4, RZ ;  /* 0x0000000416047210 */ /* 0x000fc60007f3e0ff */
[----:B------:R-:W-:-:S05]  /*2150*/  IMAD R3, R2, UR5, R3 ;  /* 0x0000000502037c24 */ /* 0x000fca000f8e0203 */
[----:B------:R-:W-:-:S03]  /*2160*/  IADD3.X R5, R14, R5, R3, P1, !PT ;  /* 0x000000050e057210 */ /* 0x000fc60000ffe403 */
[----:B------:R-:W-:Y:S05]  /*2170*/  @P0 BRA `(.L_x_37) ;  /* 0x0000006000b40947 */ /* 0x000fea0003800000 */
[----:B------:R-:W1:Y:S01]  /*2180*/  LDC.64 R10, c[0x0][0x5c8] ;  /* 0x00017200ff0a7b82 */ /* 0x000e620000000a00 */
[----:B0-----:R-:W-:Y:S01]  /*2190*/  IMAD.WIDE R12, R19, 0x40, R156 ;  /* 0x00000040130c7825 */ /* 0x001fe200078e029c */
[----:B------:R-:W-:Y:S01]  /*21a0*/  ULDC.64 UR4, c[0x0][0x5c0] ;  /* 0x0001700000047ab9 */ /* 0x000fe20000000a00 */
[----:B------:R-:W-:Y:S02]  /*21b0*/  BSSY B0, `(.L_x_37) ;  /* 0x0000629000007945 */ /* 0x000fe40003800000 */
[----:B------:R-:W-:Y:S02]  /*21c0*/  IMAD.IADD R19, R163, 0x1, -R0 ;  /* 0x00000001a3137824 */ /* 0x000fe400078e0a00 */
[-C--:B-1----:R-:W-:Y:S02]  /*21d0*/  IMAD R3, R13, R10.reuse, RZ ;  /* 0x0000000a0d037224 */ /* 0x082fe400078e02ff */
[----:B------:R-:W-:-:S04]  /*21e0*/  IMAD.WIDE.U32 R4, R12, R10, R4 ;  /* 0x0000000a0c047225 */ /* 0x000fc800078e0004 */
[----:B------:R-:W-:Y:S01]  /*21f0*/  IMAD R3, R12, R11, R3 ;  /* 0x0000000b0c037224 */ /* 0x000fe200078e0203 */
[----:B------:R-:W-:-:S03]  /*2200*/  IADD3 R4, P0, R4, UR4, RZ ;  /* 0x0000000404047c10 */ /* 0x000fc6000ff1e0ff */
[----:B------:R-:W-:Y:S01]  /*2210*/  IMAD.IADD R3, R5, 0x1, R3 ;  /* 0x0000000105037824 */ /* 0x000fe200078e0203 */
[----:B------:R-:W-:-:S04]  /*2220*/  LEA R6, P1, R10, R4, 0x3 ;  /* 0x000000040a067211 */ /* 0x000fc800078218ff */
[----:B------:R-:W-:Y:S01]  /*2230*/  IADD3.X R5, R3, UR5, RZ, P0, !PT ;  /* 0x0000000503057c10 */ /* 0x000fe200087fe4ff */
[----:B------:R-:W-:Y:S01]  /*2240*/  IMAD R3, R158, -0x2, R7 ;  /* 0xfffffffe9e037824 */ /* 0x000fe200078e0207 */
[----:B-----5:R-:W-:Y:S02]  /*2250*/  ISETP.NE.AND P0, PT, R152, RZ, PT ;  /* 0x000000ff9800720c */ /* 0x020fe40003f05270 */
[----:B------:R-:W-:Y:S01]  /*2260*/  LEA.HI.X R7, R10, R5, R11, 0x3, P1 ;  /* 0x000000050a077211 */ /* 0x000fe200008f1c0b */
[----:B------:R-:W-:-:S10]  /*2270*/  IMAD.IADD R0, R3, 0x1, -R22 ;  /* 0x0000000103007824 */ /* 0x000fd400078e0a16 */
[----:B------:R-:W-:Y:S05]  /*2280*/  @!P0 BRA `(.L_x_38) ;  /* 0x0000004800648947 */ /* 0x000fea0003800000 */
[----:B------:R-:W0:Y:S01]  /*2290*/  LDC.64 R20, c[0x0][0x5b0] ;  /* 0x00016c00ff147b82 */ /* 0x000e220000000a00 */
[----:B------:R-:W-:Y:S01]  /*22a0*/  ULDC.64 UR4, c[0x0][0x5b8] ;  /* 0x00016e0000047ab9 */ /* 0x000fe20000000a00 */
[----:B------:R-:W-:Y:S01]  /*22b0*/  ISETP.GE.AND P1, PT, R19, 0x1, PT ;  /* 0x000000011300780c */ /* 0x000fe20003f26270 */
[----:B------:R-:W-:Y:S01]  /*22c0*/  IMAD.WIDE.U32 R8, R2, UR4, R8 ;  /* 0x0000000402087c25 */ /* 0x000fe2000f8e0008 */
[----:B------:R-:W-:Y:S02]  /*22d0*/  BSSY B1, `(.L_x_39) ;  /* 0x0000010000017945 */ /* 0x000fe40003800000 */
[----:B------:R-:W-:Y:S01]  /*22e0*/  ISETP.LT.OR P2, PT, R0, 0x1, !P1 ;  /* 0x000000010000780c */ /* 0x000fe20004f41670 */
[----:B------:R-:W-:Y:S01]  /*22f0*/  IMAD R3, R15, UR4, RZ ;  /* 0x000000040f037c24 */ /* 0x000fe2000f8e02ff */
[----:B------:R-:W1:Y:S01]  /*2300*/  LDC.64 R166, c[0x0][0x5a8] ;  /* 0x00016a00ffa67b82 */ /* 0x000e620000000a00 */
[----:B------:R-:W-:Y:S02]  /*2310*/  IADD3 R8, P0, R22, R8, RZ ;  /* 0x0000000816087210 */ /* 0x000fe40007f1e0ff */
[----:B------:R-:W-:-:S05]  /*2320*/  IMAD R3, R2, UR5, R3 ;  /* 0x0000000502037c24 */ /* 0x000fca000f8e0203 */
[----:B------:R-:W-:Y:S01]  /*2330*/  IADD3.X R9, R14, R9, R3, P0, !PT ;  /* 0x000000090e097210 */ /* 0x000fe200007fe403 */
[-C--:B0-----:R-:W-:Y:S01]  /*2340*/  IMAD R10, R13, R20.reuse, RZ ;  /* 0x000000140d0a7224 */ /* 0x081fe200078e02ff */
[----:B------:R-:W-:Y:S01]  /*2350*/  SHF.L.U64.HI R11, R20, 0x3, R21 ;  /* 0x00000003140b7819 */ /* 0x000fe20000010215 */
[----:B------:R-:W-:-:S04]  /*2360*/  IMAD.WIDE.U32 R2, R12, R20, R8 ;  /* 0x000000140c027225 */ /* 0x000fc800078e0008 */
[----:B------:R-:W-:Y:S01]  /*2370*/  IMAD R15, R12, R21, R10 ;  /* 0x000000150c0f7224 */ /* 0x000fe200078e020a */
[----:B-1----:R-:W-:Y:S01]  /*2380*/  IADD3 R2, P0, R2, R166, RZ ;  /* 0x000000a602027210 */ /* 0x002fe20007f1e0ff */
[----:B------:R-:W-:-:S03]  /*2390*/  IMAD.SHL.U32 R10, R20, 0x8, RZ ;  /* 0x00000008140a7824 */ /* 0x000fc600078e00ff */
[----:B------:R-:W-:Y:S01]  /*23a0*/  IADD3.X R3, R167, R3, R15, P0, !PT ;  /* 0x00000003a7037210 */ /* 0x000fe200007fe40f */
[----:B------:R-:W-:Y:S08]  /*23b0*/  @P2 BRA `(.L_x_40) ;  /* 0x0000000000042947 */ /* 0x000ff00003800000 */
[----:B------:R0:W5:Y:S02]  /*23c0*/  LDG.E.U8 R164, desc[UR36][R2.64] ;  /* 0x0000002402a47981 */ /* 0x000164000c1e1100 */
.L_x_40:
[----:B------:R-:W-:Y:S05]  /*23d0*/  BSYNC B1 ;  /* 0x0000000000017941 */ /* 0x000fea0003800000 */
.L_x_39:
[----:B-----5:R-:W-:Y:S01]  /*23e0*/  LOP3.LUT R13, R164, 0xffff, RZ, 0xc0, !PT ;  /* 0x0000ffffa40d7812 */ /* 0x020fe200078ec0ff */
[----:B------:R-:W-:Y:S01]  /*23f0*/  IMAD.WIDE.U32 R10, R12, R20, R10 ;  /* 0x000000140c0a7225 */ /* 0x000fe200078e000a */
[----:B------:R-:W-:Y:S01]  /*2400*/  ISETP.GE.AND P0, PT, R19, 0x9, PT ;  /* 0x000000091300780c */ /* 0x000fe20003f06270 */
[----:B------:R-:W-:Y:S01]  /*2410*/  BSSY B1, `(.L_x_41) ;  /* 0x000000f000017945 */ /* 0x000fe20003800000 */
[----:B------:R-:W-:Y:S01]  /*2420*/  PRMT R13, R13, 0x8880, RZ ;  /* 0x000088800d0d7816 */ /* 0x000fe200000000ff */
[----:B------:R-:W-:Y:S01]  /*2430*/  IMAD.IADD R12, R15, 0x1, R11 ;  /* 0x000000010f0c7824 */ /* 0x000fe200078e020b */
[----:B------:R-:W-:-:S03]  /*2440*/  IADD3 R8, P3, P4, R8, R166, R10 ;  /* 0x000000a608087210 */ /* 0x000fc60007c7e00a */
[----:B------:R-:W-:Y:S01]  /*2450*/  IMAD.MOV.U32 R11, RZ, RZ, R13 ;  /* 0x000000ffff0b7224 */ /* 0x000fe200078e000d */
[----:B------:R-:W-:Y:S02]  /*2460*/  IADD3.X R9, R9, R167, R12, P3, P4 ;  /* 0x000000a709097210 */ /* 0x000fe40001fe840c */
[C---:B------:R-:W-:Y:S01]  /*2470*/  ISETP.LT.OR P3, PT, R0.reuse, 0x2, !P1 ;  /* 0x000000020000780c */ /* 0x040fe20004f61670 */
[----:B------:R-:W-:Y:S01]  /*2480*/  IMAD R10, R11, R152, RZ ;  /* 0x000000980b0a7224 */ /* 0x000fe200078e02ff */
[----:B------:R-:W-:-:S03]  /*2490*/  ISETP.LT.OR P4, PT, R0, 0x1, !P0 ;  /* 0x000000010000780c */ /* 0x000fc60004781670 */
[----:B------:R-:W-:-:S05]  /*24a0*/  @!P2 IMAD R11, R24, R153, R10 ;  /* 0x00000099180ba224 */ /* 0x000fca00078e020a */
[----:B------:R1:W-:Y:S03]  /*24b0*/  @!P2 STG.E.U8 desc[UR36][R4.64], R11 ;  /* 0x0000000b0400a986 */ /* 0x0003e6000c101124 */
[----:B------:R-:W-:Y:S05]  /*24c0*/  @P3 BRA `(.L_x_42) ;  /* 0x00000000000c3947 */ /* 0x000fea0003800000 */
[----:B------:R-:W1:Y:S02]  /*24d0*/  LDG.E.U8 R164, desc[UR36][R2.64+0x1] ;  /* 0x0000012402a47981 */ /* 0x000e64000c1e1100 */
[----:B-1----:R-:W-:-:S05]  /*24e0*/  PRMT R11, R164, 0x8880, RZ ;  /* 0x00008880a40b7816 */ /* 0x002fca00000000ff */
[----:B------:R-:W-:-:S07]  /*24f0*/  IMAD R10, R11, R152, RZ ;  /* 0x000000980b0a7224 */ /* 0x000fce00078e02ff */
.L_x_42:
[----:B------:R-:W-:Y:S05]  /*2500*/  BSYNC B1 ;  /* 0x0000000000017941 */ /* 0x000fea0003800000 */
.L_x_41:
[----:B------:R-:W-:Y:S01]  /*2510*/  @!P3 IMAD R25, R25, R153, R10 ;  /* 0x000000991919b224 */ /* 0x000fe200078e020a */
[----:B------:R-:W-:Y:S04]  /*2520*/  BSSY B1, `(.L_x_43) ;  /* 0x0000006000017945 */ /* 0x000fe80003800000 */
[----:B------:R2:W-:Y:S01]  /*2530*/  @!P3 STG.E.U8 desc[UR36][R4.64+0x1], R25 ;  /* 0x000001190400b986 */ /* 0x0005e2000c101124 */
[----:B------:R-:W-:Y:S05]  /*2540*/  @P4 BRA `(.L_x_44) ;  /* 0x00000000000c4947 */ /* 0x000fea0003800000 */
[----:B------:R-:W1:Y:S02]  /*2550*/  LDG.E.U8 R164, desc[UR36][R8.64] ;  /* 0x0000002408a47981 */ /* 0x000e64000c1e1100 */
[----:B-1----:R-:W-:-:S05]  /*2560*/  PRMT R11, R164, 0x8880, RZ ;  /* 0x00008880a40b7816 */ /* 0x002fca00000000ff */
[----:B------:R-:W-:-:S07]  /*2570*/  IMAD R10, R11, R152, RZ ;  /* 0x000000980b0a7224 */ /* 0x000fce00078e02ff */
.L_x_44:
[----:B------:R-:W-:Y:S05]  /*2580*/  BSYNC B1 ;  /* 0x0000000000017941 */ /* 0x000fea0003800000 */
.L_x_43:
[----:B------:R-:W-:Y:S01]  /*2590*/  ISETP.LT.OR P2, PT, R0, 0x2, !P0 ;  /* 0x000000020000780c */ /* 0x000fe20004741670 */
[----:B-1----:R-:W-:Y:S01]  /*25a0*/  @!P4 IMAD R11, R26, R153, R10 ;  /* 0x000000991a0bc224 */ /* 0x002fe200078e020a */
[----:B------:R-:W-:Y:S01]  /*25b0*/  BSSY B1, `(.L_x_45) ;  /* 0x0000008000017945 */ /* 0x000fe20003800000 */
[----:B------:R-:W-:-:S03]  /*25c0*/  ISETP.LT.OR P3, PT, R0, 0x9, !P1 ;  /* 0x000000090000780c */ /* 0x000fc60004f61670 */
[----:B------:R1:W-:Y:S01]  /*25d0*/  @!P4 STG.E.U8 desc[UR36][R6.64], R11 ;  /* 0x0000000b0600c986 */ /* 0x0003e2000c101124 */
[----:B------:R-:W-:-:S06]  /*25e0*/  ISETP.LT.OR P4, PT, R0, 0xa, !P1 ;  /* 0x0000000a0000780c */ /* 0x000fcc0004f81670 */
[----:B------:R-:W-:Y:S07]  /*25f0*/  @P2 BRA `(.L_x_46) ;  /* 0x00000000000c2947 */ /* 0x000fee0003800000 */
[----:B------:R-:W1:Y:S02]  /*2600*/  LDG.E.U8 R164, desc[UR36][R8.64+0x1] ;  /* 0x0000012408a47981 */ /* 0x000e64000c1e1100 */
[----:B-1----:R-:W-:-:S05]  /*2610*/  PRMT R11, R164, 0x8880, RZ ;  /* 0x00008880a40b7816 */ /* 0x002fca00000000ff */
[----:B------:R-:W-:-:S07]  /*2620*/  IMAD R10, R11, R152, RZ ;  /* 0x000000980b0a7224 */ /* 0x000fce00078e02ff */
.L_x_46:
[----:B------:R-:W-:Y:S05]  /*2630*/  BSYNC B1 ;  /* 0x0000000000017941 */ /* 0x000fea0003800000 */
.L_x_45:
[----:B------:R-:W-:Y:S01]  /*2640*/  @!P2 IMAD R27, R27, R153, R10 ;  /* 0x000000991b1ba224 */ /* 0x000fe200078e020a */
[----:B------:R-:W-:Y:S04]  /*2650*/  BSSY B1, `(.L_x_47) ;  /* 0x0000006000017945 */ /* 0x000fe80003800000 */
[----:B------:R3:W-:Y:S01]  /*2660*/  @!P2 STG.E.U8 desc[UR36][R6.64+0x1], R27 ;  /* 0x0000011b0600a986 */ /* 0x0007e2000c101124 */
[----:B------:R-:W-:Y:S05]  /*2670*/  @P3 BRA `(.L_x_48) ;  /* 0x00000000000c3947 */ /* 0x000fea0003800000 */
[----:B------:R-:W1:Y:S02]  /*2680*/  LDG.E.U8 R164, desc[UR36][R2.64+0x8] ;  /* 0x0000082402a47981 */ /* 0x000e64000c1e1100 */
[----:B-1----:R-:W-:-:S05]  /*2690*/  PRMT R11, R164, 0x8880, RZ ;  /* 0x00008880a40b7816 */ /* 0x002fca00000000ff */
[----:B------:R-:W-:-:S07]  /*26a0*/  IMAD R10, R11, R152, RZ ;  /* 0x000000980b0a7224 */ /* 0x000fce00078e02ff */
.L_x_48:
[----:B------:R-:W-:Y:S05]  /*26b0*/  BSYNC B1 ;  /* 0x0000000000017941 */ /* 0x000fea0003800000 */
.L_x_47:
[----:B-1----:R-:W-:Y:S01]  /*26c0*/  @!P3 IMAD R11, R28, R153, R10 ;  /* 0x000000991c0bb224 */ /* 0x002fe200078e020a */
[----:B------:R-:W-:Y:S04]  /*26d0*/  BSSY B1, `(.L_x_49) ;  /* 0x0000006000017945 */ /* 0x000fe80003800000 */
[----:B------:R1:W-:Y:S01]  /*26e0*/  @!P3 STG.E.U8 desc[UR36][R4.64+0x8], R11 ;  /* 0x0000080b0400b986 */ /* 0x0003e2000c101124 */
[----:B------:R-:W-:Y:S05]  /*26f0*/  @P4 BRA `(.L_x_50) ;  /* 0x00000000000c4947 */ /* 0x000fea0003800000 */
[----:B------:R-:W1:Y:S02]  /*2700*/  LDG.E.U8 R164, desc[UR36][R2.64+0x9] ;  /* 0x0000092402a47981 */ /* 0x000e64000c1e1100 */
[----:B-1----:R-:W-:-:S05]  /*2710*/  PRMT R11, R164, 0x8880, RZ ;  /* 0x00008880a40b7816 */ /* 0x002fca00000000ff */
[----:B------:R-:W-:-:S07]  /*2720*/  IMAD R10, R11, R152, RZ ;  /* 0x000000980b0a7224 */ /* 0x000fce00078e02ff */
.L_x_50:
[----:B------:R-:W-:Y:S05]  /*2730*/  BSYNC B1 ;  /* 0x0000000000017941 */ /* 0x000fea0003800000 */
.L_x_49:
[C---:B------:R-:W-:Y:S01]  /*2740*/  ISETP.LT.OR P2, PT, R0.reuse, 0x9, !P0 ;  /* 0x000000090000780c */ /* 0x040fe20004741670 */
[----:B------:R-:W-:Y:S01]  /*2750*/  @!P4 IMAD R29, R29, R153, R10 ;  /* 0x000000991d1dc224 */ /* 0x000fe200078e020a */
        /* <DEDUP_REMOVED lines=8> */
.L_x_52:
[----:B------:R-:W-:Y:S05]  /*27e0*/  BSYNC B1 ;  /* 0x0000000000017941 */ /* 0x000fea0003800000 */
.L_x_51:
[----:B-1----:R-:W-:Y:S01]  /*27f0*/  @!P2 IMAD R11, R30, R153, R10 ;  /* 0x000000991e0ba224 */ /* 0x002fe200078e020a */
[----:B------:R-:W-:Y:S04]  /*2800*/  BSSY B1, `(.L_x_53) ;  /* 0x0000006000017945 */ /* 0x000fe80003800000 */
[----:B------:R1:W-:Y:S01]  /*2810*/  @!P2 STG.E.U8 desc[UR36][R6.64+0x8], R11 ;  /* 0x0000080b0600a986 */ /* 0x0003e2000c101124 */
[----:B------:R-:W-:Y:S05]  /*2820*/  @P3 BRA `(.L_x_54) ;  /* 0x00000000000c3947 */ /* 0x000fea0003800000 */
[----:B------:R-:W1:Y:S02]  /*2830*/  LDG.E.U8 R164, desc[UR36][R8.64+0x9] ;  /* 0x0000092408a47981 */ /* 0x000e64000c1e1100 */
[----:B-1----:R-:W-:-:S05]  /*2840*/  PRMT R11, R164, 0x8880, RZ ;  /* 0x00008880a40b7816 */ /* 0x002fca00000000ff */
[----:B------:R-:W-:-:S07]  /*2850*/  IMAD R10, R11, R152, RZ ;  /* 0x000000980b0a7224 */ /* 0x000fce00078e02ff */
.L_x_54:
[----:B------:R-:W-:Y:S05]  /*2860*/  BSYNC B1 ;  /* 0x0000000000017941 */ /* 0x000fea0003800000 */
.L_x_53:
[----:B------:R-:W-:Y:S01]  /*2870*/  @!P3 IMAD R31, R31, R153, R10 ;  /* 0x000000991f1fb224 */ /* 0x000fe200078e020a */
[----:B------:R-:W-:Y:S04]  /*2880*/  BSSY B1, `(.L_x_55) ;  /* 0x0000006000017945 */ /* 0x000fe80003800000 */
[----:B------:R0:W-:Y:S01]  /*2890*/  @!P3 STG.E.U8 desc[UR36][R6.64+0x9], R31 ;  /* 0x0000091f0600b986 */ /* 0x0001e2000c101124 */
[----:B------:R-:W-:Y:S05]  /*28a0*/  @P4 BRA `(.L_x_56) ;  /* 0x00000000000c4947 */ /* 0x000fea0003800000 */
[----:B------:R-:W1:Y:S02]  /*28b0*/  LDG.E.U8 R164, desc[UR36][R2.64+0x10] ;  /* 0x0000102402a47981 */ /* 0x000e64000c1e1100 */
[----:B-1----:R-:W-:-:S05]  /*28c0*/  PRMT R11, R164, 0x8880, RZ ;  /* 0x00008880a40b7816 */ /* 0x002fca00000000ff */
[----:B------:R-:W-:-:S07]  /*28d0*/  IMAD R10, R11, R152, RZ ;  /* 0x000000980b0a7224 */ /* 0x000fce00078e02ff */
.L_x_56:
[----:B------:R-:W-:Y:S05]  /*28e0*/  BSYNC B1 ;  /* 0x0000000000017941 */ /* 0x000fea0003800000 */
.L_x_55:
        /* <DEDUP_REMOVED lines=10> */
.L_x_58:
[----:B------:R-:W-:Y:S05]  /*2990*/  BSYNC B1 ;  /* 0x0000000000017941 */ /* 0x000fea0003800000 */
.L_x_57:
[----:B------:R-:W-:Y:S01]  /*29a0*/  @!P2 IMAD R33, R33, R153, R10 ;  /* 0x000000992121a224 */ /* 0x000fe200078e020a */
[----:B------:R-:W-:Y:S04]  /*29b0*/  BSSY B1, `(.L_x_59) ;  /* 0x0000006000017945 */ /* 0x000fe80003800000 */
[----:B------:R0:W-:Y:S01]  /*29c0*/  @!P2 STG.E.U8 desc[UR36][R4.64+0x11], R33 ;  /* 0x000011210400a986 */ /* 0x0001e2000c101124 */
[----:B------:R-:W-:Y:S05]  /*29d0*/  @P3 BRA `(.L_x_60) ;  /* 0x00000000000c3947 */ /* 0x000fea0003800000 */
[----:B------:R-:W1:Y:S02]  /*29e0*/  LDG.E.U8 R164, desc[UR36][R8.64+0x10] ;  /* 0x0000102408a47981 */ /* 0x000e64000c1e1100 */
[----:B-1----:R-:W-:-:S05]  /*29f0*/  PRMT R11, R164, 0x8880, RZ ;  /* 0x00008880a40b7816 */ /* 0x002fca00000000ff */
[----:B------:R-:W-:-:S07]  /*2a00*/  IMAD R10, R11, R152, RZ ;  /* 0x000000980b0a7224 */ /* 0x000fce00078e02ff */
.L_x_60:
[----:B------:R-:W-:Y:S05]  /*2a10*/  BSYNC B1 ;  /* 0x0000000000017941 */ /* 0x000fea0003800000 */
.L_x_59:
[----:B-1----:R-:W-:Y:S01]  /*2a20*/  @!P3 IMAD R11, R34, R153, R10 ;  /* 0x00000099220bb224 */ /* 0x002fe200078e020a */
[----:B------:R-:W-:Y:S04]  /*2a30*/  BSSY B1, `(.L_x_61) ;  /* 0x0000006000017945 */ /* 0x000fe80003800000 */
[----:B------:R1:W-:Y:S01]  /*2a40*/  @!P3 STG.E.U8 desc[UR36][R6.64+0x10], R11 ;  /* 0x0000100b0600b986 */ /* 0x0003e2000c101124 */
[----:B------:R-:W-:Y:S05]  /*2a50*/  @P4 BRA `(.L_x_62) ;  /* 0x00000000000c4947 */ /* 0x000fea0003800000 */
[----:B------:R-:W1:Y:S02]  /*2a60*/  LDG.E.U8 R164, desc[UR36][R8.64+0x11] ;  /* 0x0000112408a47981 */ /* 0x000e64000c1e1100 */
[----:B-1----:R-:W-:-:S05]  /*2a70*/  PRMT R11, R164, 0x8880, RZ ;  /* 0x00008880a40b7816 */ /* 0x002fca00000000ff */
[----:B------:R-:W-:-:S07]  /*2a80*/  IMAD R10, R11, R152, RZ ;  /* 0x000000980b0a7224 */ /* 0x000fce00078e02ff */
.L_x_62:
[----:B------:R-:W-:Y:S05]  /*2a90*/  BSYNC B1 ;  /* 0x0000000000017941 */ /* 0x000fea0003800000 */
.L_x_61:
        /* <DEDUP_REMOVED lines=10> */
.L_x_64:
[----:B------:R-:W-:Y:S05]  /*2b40*/  BSYNC B1 ;  /* 0x0000000000017941 */ /* 0x000fea0003800000 */
.L_x_63:
[----:B-1----:R-:W-:Y:S01]  /*2b50*/  @!P2 IMAD R11, R36, R153, R10 ;  /* 0x00000099240ba224 */ /* 0x002fe200078e020a */
[----:B------:R-:W-:Y:S04]  /*2b60*/  BSSY B1, `(.L_x_65) ;  /* 0x0000006000017945 */ /* 0x000fe80003800000 */
[----:B------:R1:W-:Y:S01]  /*2b70*/  @!P2 STG.E.U8 desc[UR36][R4.64+0x18], R11 ;  /* 0x0000180b0400a986 */ /* 0x0003e2000c101124 */
[----:B------:R-:W-:Y:S05]  /*2b80*/  @P3 BRA `(.L_x_66) ;  /* 0x00000000000c3947 */ /* 0x000fea0003800000 */
[----:B------:R-:W1:Y:S02]  /*2b90*/  LDG.E.U8 R164, desc[UR36][R2.64+0x19] ;  /* 0x0000192402a47981 */ /* 0x000e64000c1e1100 */
[----:B-1----:R-:W-:-:S05]  /*2ba0*/  PRMT R11, R164, 0x8880, RZ ;  /* 0x00008880a40b7816 */ /* 0x002fca00000000ff */
[----:B------:R-:W-:-:S07]  /*2bb0*/  IMAD R10, R11, R152, RZ ;  /* 0x000000980b0a7224 */ /* 0x000fce00078e02ff */
.L_x_66:
[----:B------:R-:W-:Y:S05]  /*2bc0*/  BSYNC B1 ;  /* 0x0000000000017941 */ /* 0x000fea0003800000 */
.L_x_65:
[----:B------:R-:W-:Y:S01]  /*2bd0*/  @!P3 IMAD R37, R37, R153, R10 ;  /* 0x000000992525b224 */ /* 0x000fe200078e020a */
[----:B------:R-:W-:Y:S04]  /*2be0*/  BSSY B1, `(.L_x_67) ;  /* 0x0000006000017945 */ /* 0x000fe80003800000 */
[----:B------:R0:W-:Y:S01]  /*2bf0*/  @!P3 STG.E.U8 desc[UR36][R4.64+0x19], R37 ;  /* 0x000019250400b986 */ /* 0x0001e2000c101124 */
[----:B------:R-:W-:Y:S05]  /*2c00*/  @P4 BRA `(.L_x_68) ;  /* 0x00000000000c4947 */ /* 0x000fea0003800000 */
[----:B------:R-:W1:Y:S02]  /*2c10*/  LDG.E.U8 R164, desc[UR36][R8.64+0x18] ;  /* 0x0000182408a47981 */ /* 0x000e64000c1e1100 */
[----:B-1----:R-:W-:-:S05]  /*2c20*/  PRMT R11, R164, 0x8880, RZ ;  /* 0x00008880a40b7816 */ /* 0x002fca00000000ff */
[----:B------:R-:W-:-:S07]  /*2c30*/  IMAD R10, R11, R152, RZ ;  /* 0x000000980b0a7224 */ /* 0x000fce00078e02ff */
.L_x_68:
[----:B------:R-:W-:Y:S05]  /*2c40*/  BSYNC B1 ;  /* 0x0000000000017941 */ /* 0x000fea0003800000 */
.L_x_67:
        /* <DEDUP_REMOVED lines=10> */
.L_x_70:
[----:B------:R-:W-:Y:S05]  /*2cf0*/  BSYNC B1 ;  /* 0x0000000000017941 */ /* 0x000fea0003800000 */
.L_x_69:
[----:B------:R-:W-:Y:S01]  /*2d00*/  @!P2 IMAD R39, R39, R153, R10 ;  /* 0x000000992727a224 */ /* 0x000fe200078e020a */
[----:B------:R-:W-:Y:S04]  /*2d10*/  BSSY B1, `(.L_x_71) ;  /* 0x0000006000017945 */ /* 0x000fe80003800000 */
[----:B------:R0:W-:Y:S01]  /*2d20*/  @!P2 STG.E.U8 desc[UR36][R6.64+0x19], R39 ;  /* 0x000019270600a986 */ /* 0x0001e2000c101124 */
[----:B------:R-:W-:Y:S05]  /*2d30*/  @P3 BRA `(.L_x_72) ;  /* 0x00000000000c3947 */ /* 0x000fea0003800000 */
[----:B------:R-:W1:Y:S02]  /*2d40*/  LDG.E.U8 R164, desc[UR36][R2.64+0x20] ;  /* 0x0000202402a47981 */ /* 0x000e64000c1e1100 */
[----:B-1----:R-:W-:-:S05]  /*2d50*/  PRMT R11, R164, 0x8880, RZ ;  /* 0x00008880a40b7816 */ /* 0x002fca00000000ff */
[----:B------:R-:W-:-:S07]  /*2d60*/  IMAD R10, R11, R152, RZ ;  /* 0x000000980b0a7224 */ /* 0x000fce00078e02ff */
.L_x_72:
[----:B------:R-:W-:Y:S05]  /*2d70*/  BSYNC B1 ;  /* 0x0000000000017941 */ /* 0x000fea0003800000 */
.L_x_71:
[----:B-1----:R-:W-:Y:S01]  /*2d80*/  @!P3 IMAD R11, R40, R153, R10 ;  /* 0x00000099280bb224 */ /* 0x002fe200078e020a */
[----:B------:R-:W-:Y:S04]  /*2d90*/  BSSY B1, `(.L_x_73) ;  /* 0x0000006000017945 */ /* 0x000fe80003800000 */
[----:B------:R1:W-:Y:S01]  /*2da0*/  @!P3 STG.E.U8 desc[UR36][R4.64+0x20], R11 ;  /* 0x0000200b0400b986 */ /* 0x0003e2000c101124 */
[----:B------:R-:W-:Y:S05]  /*2db0*/  @P4 BRA `(.L_x_74) ;  /* 0x00000000000c4947 */ /* 0x000fea0003800000 */
[----:B------:R-:W1:Y:S02]  /*2dc0*/  LDG.E.U8 R164, desc[UR36][R2.64+0x21] ;  /* 0x0000212402a47981 */ /* 0x000e64000c1e1100 */
[----:B-1----:R-:W-:-:S05]  /*2dd0*/  PRMT R11, R164, 0x8880, RZ ;  /* 0x00008880a40b7816 */ /* 0x002fca00000000ff */
[----:B------:R-:W-:-:S07]  /*2de0*/  IMAD R10, R11, R152, RZ ;  /* 0x000000980b0a7224 */ /* 0x000fce00078e02ff */
.L_x_74:
[----:B------:R-:W-:Y:S05]  /*2df0*/  BSYNC B1 ;  /* 0x0000000000017941 */ /* 0x000fea0003800000 */
.L_x_73:
        /* <DEDUP_REMOVED lines=10> */
.L_x_76:
[----:B------:R-:W-:Y:S05]  /*2ea0*/  BSYNC B1 ;  /* 0x0000000000017941 */ /* 0x000fea0003800000 */
.L_x_75:
[----:B-1----:R-:W-:Y:S01]  /*2eb0*/  @!P2 IMAD R11, R42, R153, R10 ;  /* 0x000000992a0ba224 */ /* 0x002fe200078e020a */
[----:B------:R-:W-:Y:S04]  /*2ec0*/  BSSY B1, `(.L_x_77) ;  /* 0x0000006000017945 */ /* 0x000fe80003800000 */
[----:B------:R1:W-:Y:S01]  /*2ed0*/  @!P2 STG.E.U8 desc[UR36][R6.64+0x20], R11 ;  /* 0x0000200b0600a986 */ /* 0x0003e2000c101124 */
[----:B------:R-:W-:Y:S05]  /*2ee0*/  @P3 BRA `(.L_x_78) ;  /* 0x00000000000c3947 */ /* 0x000fea0003800000 */
[----:B------:R-:W1:Y:S02]  /*2ef0*/  LDG.E.U8 R164, desc[UR36][R8.64+0x21] ;  /* 0x0000212408a47981 */ /* 0x000e64000c1e1100 */
[----:B-1----:R-:W-:-:S05]  /*2f00*/  PRMT R11, R164, 0x8880, RZ ;  /* 0x00008880a40b7816 */ /* 0x002fca00000000ff */
[----:B------:R-:W-:-:S07]  /*2f10*/  IMAD R10, R11, R152, RZ ;  /* 0x000000980b0a7224 */ /* 0x000fce00078e02ff */
.L_x_78:
[----:B------:R-:W-:Y:S05]  /*2f20*/  BSYNC B1 ;  /* 0x0000000000017941 */ /* 0x000fea0003800000 */
.L_x_77:
[----:B------:R-:W-:Y:S01]  /*2f30*/  @!P3 IMAD R43, R43, R153, R10 ;  /* 0x000000992b2bb224 */ /* 0x000fe200078e020a */
[----:B------:R-:W-:Y:S04]  /*2f40*/  BSSY B1, `(.L_x_79) ;  /* 0x0000006000017945 */ /* 0x000fe80003800000 */
[----:B------:R0:W-:Y:S01]  /*2f50*/  @!P3 STG.E.U8 desc[UR36][R6.64+0x21], R43 ;  /* 0x0000212b0600b986 */ /* 0x0001e2000c101124 */
[----:B------:R-:W-:Y:S05]  /*2f60*/  @P4 BRA `(.L_x_80) ;  /* 0x00000000000c4947 */ /* 0x000fea0003800000 */
[----:B------:R-:W1:Y:S02]  /*2f70*/  LDG.E.U8 R164, desc[UR36][R2.64+0x28] ;  /* 0x0000282402a47981 */ /* 0x000e64000c1e1100 */
[----:B-1----:R-:W-:-:S05]  /*2f80*/  PRMT R11, R164, 0x8880, RZ ;  /* 0x00008880a40b7816 */ /* 0x002fca00000000ff */
[----:B------:R-:W-:-:S07]  /*2f90*/  IMAD R10, R11, R152, RZ ;  /* 0x000000980b0a7224 */ /* 0x000fce00078e02ff */
.L_x_80:
[----:B------:R-:W-:Y:S05]  /*2fa0*/  BSYNC B1 ;  /* 0x0000000000017941 */ /* 0x000fea0003800000 */
.L_x_79:
        /* <DEDUP_REMOVED lines=10> */
.L_x_82:
[----:B------:R-:W-:Y:S05]  /*3050*/  BSYNC B1 ;  /* 0x0000000000017941 */ /* 0x000fea0003800000 */
.L_x_81:
[----:B------:R-:W-:Y:S01]  /*3060*/  @!P2 IMAD R45, R45, R153, R10 ;  /* 0x000000992d2da224 */ /* 0x000fe200078e020a */
[----:B------:R-:W-:Y:S04]  /*3070*/  BSSY B1, `(.L_x_83) ;  /* 0x0000006000017945 */ /* 0x000fe80003800000 */
[----:B------:R0:W-:Y:S01]  /*3080*/  @!P2 STG.E.U8 desc[UR36][R4.64+0x29], R45 ;  /* 0x0000292d0400a986 */ /* 0x0001e2000c101124 */
[----:B------:R-:W-:Y:S05]  /*3090*/  @P3 BRA `(.L_x_84) ;  /* 0x00000000000c3947 */ /* 0x000fea0003800000 */
[----:B------:R-:W1:Y:S02]  /*30a0*/  LDG.E.U8 R164, desc[UR36][R8.64+0x28] ;  /* 0x0000282408a47981 */ /* 0x000e64000c1e1100 */
[----:B-1----:R-:W-:-:S05]  /*30b0*/  PRMT R11, R164, 0x8880, RZ ;  /* 0x00008880a40b7816 */ /* 0x002fca00000000ff */
[----:B------:R-:W-:-:S07]  /*30c0*/  IMAD R10, R11, R152, RZ ;  /* 0x000000980b0a7224 */ /* 0x000fce00078e02ff */
.L_x_84:
[----:B------:R-:W-:Y:S05]  /*30d0*/  BSYNC B1 ;  /* 0x0000000000017941 */ /* 0x000fea0003800000 */
.L_x_83:
[----:B-1----:R-:W-:Y:S01]  /*30e0*/  @!P3 IMAD R11, R46, R153, R10 ;  /* 0x000000992e0bb224 */ /* 0x002fe200078e020a */
[----:B------:R-:W-:Y:S04]  /*30f0*/  BSSY B1, `(.L_x_85) ;  /* 0x0000006000017945 */ /* 0x000fe80003800000 */
[----:B------:R1:W-:Y:S01]  /*3100*/  @!P3 STG.E.U8 desc[UR36][R6.64+0x28], R11 ;  /* 0x0000280b0600b986 */ /* 0x0003e2000c101124 */
[----:B------:R-:W-:Y:S05]  /*3110*/  @P4 BRA `(.L_x_86) ;  /* 0x00000000000c4947 */ /* 0x000fea0003800000 */
[----:B------:R-:W1:Y:S02]  /*3120*/  LDG.E.U8 R164, desc[UR36][R8.64+0x29] ;  /* 0x0000292408a47981 */ /* 0x000e64000c1e1100 */
[----:B-1----:R-:W-:-:S05]  /*3130*/  PRMT R11, R164, 0x8880, RZ ;  /* 0x00008880a40b7816 */ /* 0x002fca00000000ff */
[----:B------:R-:W-:-:S07]  /*3140*/  IMAD R10, R11, R152, RZ ;  /* 0x000000980b0a7224 */ /* 0x000fce00078e02ff */
.L_x_86:
[----:B------:R-:W-:Y:S05]  /*3150*/  BSYNC B1 ;  /* 0x0000000000017941 */ /* 0x000fea0003800000 */
.L_x_85:
        /* <DEDUP_REMOVED lines=10> */
.L_x_88:
[----:B------:R-:W-:Y:S05]  /*3200*/  BSYNC B1 ;  /* 0x0000000000017941 */ /* 0x000fea0003800000 */
.L_x_87:
[----:B-1----:R-:W-:Y:S01]  /*3210*/  @!P2 IMAD R11, R48, R153, R10 ;  /* 0x00000099300ba224 */ /* 0x002fe200078e020a */
[----:B------:R-:W-:Y:S04]  /*3220*/  BSSY B1, `(.L_x_89) ;  /* 0x0000006000017945 */ /* 0x000fe80003800000 */
[----:B------:R1:W-:Y:S01]  /*3230*/  @!P2 STG.E.U8 desc[UR36][R4.64+0x30], R11 ;  /* 0x0000300b0400a986 */ /* 0x0003e2000c101124 */
[----:B------:R-:W-:Y:S05]  /*3240*/  @P3 BRA `(.L_x_90) ;  /* 0x00000000000c3947 */ /* 0x000fea0003800000 */
[----:B------:R-:W1:Y:S02]  /*3250*/  LDG.E.U8 R164, desc[UR36][R2.64+0x31] ;  /* 0x0000312402a47981 */ /* 0x000e64000c1e1100 */
[----:B-1----:R-:W-:-:S05]  /*3260*/  PRMT R11, R164, 0x8880, RZ ;  /* 0x00008880a40b7816 */ /* 0x002fca00000000ff */
[----:B------:R-:W-:-:S07]  /*3270*/  IMAD R10, R11, R152, RZ ;  /* 0x000000980b0a7224 */ /* 0x000fce00078e02ff */
.L_x_90:
[----:B------:R-:W-:Y:S05]  /*3280*/  BSYNC B1 ;  /* 0x0000000000017941 */ /* 0x000fea0003800000 */
.L_x_89:
[----:B------:R-:W-:Y:S01]  /*3290*/  @!P3 IMAD R49, R49, R153, R10 ;  /* 0x000000993131b224 */ /* 0x000fe200078e020a */
[----:B------:R-:W-:Y:S04]  /*32a0*/  BSSY B1, `(.L_x_91) ;  /* 0x0000006000017945 */ /* 0x000fe80003800000 */
[----:B------:R0:W-:Y:S01]  /*32b0*/  @!P3 STG.E.U8 desc[UR36][R4.64+0x31], R49 ;  /* 0x000031310400b986 */ /* 0x0001e2000c101124 */
[----:B------:R-:W-:Y:S05]  /*32c0*/  @P4 BRA `(.L_x_92) ;  /* 0x00000000000c4947 */ /* 0x000fea0003800000 */
[----:B------:R-:W1:Y:S02]  /*32d0*/  LDG.E.U8 R164, desc[UR36][R8.64+0x30] ;  /* 0x0000302408a47981 */ /* 0x000e64000c1e1100 */
[----:B-1----:R-:W-:-:S05]  /*32e0*/  PRMT R11, R164, 0x8880, RZ ;  /* 0x00008880a40b7816 */ /* 0x002fca00000000ff */
[----:B------:R-:W-:-:S07]  /*32f0*/  IMAD R10, R11, R152, RZ ;  /* 0x000000980b0a7224 */ /* 0x000fce00078e02ff */
.L_x_92:
[----:B------:R-:W-:Y:S05]  /*3300*/  BSYNC B1 ;  /* 0x0000000000017941 */ /* 0x000fea0003800000 */
.L_x_91:
        /* <DEDUP_REMOVED lines=10> */
.L_x_94:
[----:B------:R-:W-:Y:S05]  /*33b0*/  BSYNC B1 ;  /* 0x0000000000017941 */ /* 0x000fea0003800000 */
.L_x_93:
[----:B------:R-:W-:Y:S01]  /*33c0*/  @!P2 IMAD R51, R51, R153, R10 ;  /* 0x000000993333a224 */ /* 0x000fe200078e020a */
[----:B------:R-:W-:Y:S04]  /*33d0*/  BSSY B1, `(.L_x_95) ;  /* 0x0000006000017945 */ /* 0x000fe80003800000 */
[----:B------:R0:W-:Y:S01]  /*33e0*/  @!P2 STG.E.U8 desc[UR36][R6.64+0x31], R51 ;  /* 0x000031330600a986 */ /* 0x0001e2000c101124 */
[----:B------:R-:W-:Y:S05]  /*33f0*/  @P3 BRA `(.L_x_96) ;  /* 0x00000000000c3947 */ /* 0x000fea0003800000 */
[----:B------:R-:W1:Y:S02]  /*3400*/  LDG.E.U8 R164, desc[UR36][R2.64+0x38] ;  /* 0x0000382402a47981 */ /* 0x000e64000c1e1100 */
[----:B-1----:R-:W-:-:S05]  /*3410*/  PRMT R11, R164, 0x8880, RZ ;  /* 0x00008880a40b7816 */ /* 0x002fca00000000ff */
[----:B------:R-:W-:-:S07]  /*3420*/  IMAD R10, R11, R152, RZ ;  /* 0x000000980b0a7224 */ /* 0x000fce00078e02ff */
.L_x_96:
[----:B------:R-:W-:Y:S05]  /*3430*/  BSYNC B1 ;  /* 0x0000000000017941 */ /* 0x000fea0003800000 */
.L_x_95:
[----:B-1----:R-:W-:Y:S01]  /*3440*/  @!P3 IMAD R11, R52, R153, R10 ;  /* 0x00000099340bb224 */ /* 0x002fe200078e020a */
[----:B------:R-:W-:Y:S04]  /*3450*/  BSSY B1, `(.L_x_97) ;  /* 0x0000006000017945 */ /* 0x000fe80003800000 */
[----:B------:R1:W-:Y:S01]  /*3460*/  @!P3 STG.E.U8 desc[UR36][R4.64+0x38], R11 ;  /* 0x0000380b0400b986 */ /* 0x0003e2000c101124 */
[----:B------:R-:W-:Y:S05]  /*3470*/  @P4 BRA `(.L_x_98) ;  /* 0x00000000000c4947 */ /* 0x000fea0003800000 */
[----:B------:R-:W1:Y:S02]  /*3480*/  LDG.E.U8 R164, desc[UR36][R2.64+0x39] ;  /* 0x0000392402a47981 */ /* 0x000e64000c1e1100 */
[----:B-1----:R-:W-:-:S05]  /*3490*/  PRMT R11, R164, 0x8880, RZ ;  /* 0x00008880a40b7816 */ /* 0x002fca00000000ff */
[----:B------:R-:W-:-:S07]  /*34a0*/  IMAD R10, R11, R152, RZ ;  /* 0x000000980b0a7224 */ /* 0x000fce00078e02ff */
.L_x_98:
[----:B------:R-:W-:Y:S05]  /*34b0*/  BSYNC B1 ;  /* 0x0000000000017941 */ /* 0x000fea0003800000 */
.L_x_97:
        /* <DEDUP_REMOVED lines=10> */
.L_x_100:
[----:B------:R-:W-:Y:S05]  /*3560*/  BSYNC B1 ;  /* 0x0000000000017941 */ /* 0x000fea0003800000 */
.L_x_99:
[----:B-1----:R-:W-:Y:S01]  /*3570*/  @!P2 IMAD R11, R54, R153, R10 ;  /* 0x00000099360ba224 */ /* 0x002fe200078e020a */
[----:B------:R-:W-:Y:S04]  /*3580*/  BSSY B1, `(.L_x_101) ;  /* 0x0000006000017945 */ /* 0x000fe80003800000 */
[----:B------:R1:W-:Y:S01]  /*3590*/  @!P2 STG.E.U8 desc[UR36][R6.64+0x38], R11 ;  /* 0x0000380b0600a986 */ /* 0x0003e2000c101124 */
[----:B------:R-:W-:Y:S05]  /*35a0*/  @P3 BRA `(.L_x_102) ;  /* 0x00000000000c3947 */ /* 0x000fea0003800000 */
[----:B------:R-:W1:Y:S02]  /*35b0*/  LDG.E.U8 R164, desc[UR36][R8.64+0x39] ;  /* 0x0000392408a47981 */ /* 0x000e64000c1e1100 */
[----:B-1----:R-:W-:-:S05]  /*35c0*/  PRMT R11, R164, 0x8880, RZ ;  /* 0x00008880a40b7816 */ /* 0x002fca00000000ff */
[----:B------:R-:W-:-:S07]  /*35d0*/  IMAD R10, R11, R152, RZ ;  /* 0x000000980b0a7224 */ /* 0x000fce00078e02ff */
.L_x_102:
[----:B------:R-:W-:Y:S05]  /*35e0*/  BSYNC B1 ;  /* 0x0000000000017941 */ /* 0x000fea0003800000 */
.L_x_101:
[----:B------:R-:W-:Y:S01]  /*35f0*/  @!P3 IMAD R55, R55, R153, R10 ;  /* 0x000000993737b224 */ /* 0x000fe200078e020a */
[----:B------:R-:W-:Y:S04]  /*3600*/  BSSY B1, `(.L_x_103) ;  /* 0x0000006000017945 */ /* 0x000fe80003800000 */
[----:B------:R0:W-:Y:S01]  /*3610*/  @!P3 STG.E.U8 desc[UR36][R6.64+0x39], R55 ;  /* 0x000039370600b986 */ /* 0x0001e2000c101124 */
[----:B------:R-:W-:Y:S05]  /*3620*/  @P4 BRA `(.L_x_104) ;  /* 0x00000000000c4947 */ /* 0x000fea0003800000 */
[----:B------:R-:W1:Y:S02]  /*3630*/  LDG.E.U8 R164, desc[UR36][R2.64+0x40] ;  /* 0x0000402402a47981 */ /* 0x000e64000c1e1100 */
[----:B-1----:R-:W-:-:S05]  /*3640*/  PRMT R11, R164, 0x8880, RZ ;  /* 0x00008880a40b7816 */ /* 0x002fca00000000ff */
[----:B------:R-:W-:-:S07]  /*3650*/  IMAD R10, R11, R152, RZ ;  /* 0x000000980b0a7224 */ /* 0x000fce00078e02ff */
.L_x_104:
[----:B------:R-:W-:Y:S05]  /*3660*/  BSYNC B1 ;  /* 0x0000000000017941 */ /* 0x000fea0003800000 */
.L_x_103:
        /* <DEDUP_REMOVED lines=10> */
.L_x_106:
[----:B------:R-:W-:Y:S05]  /*3710*/  BSYNC B1 ;  /* 0x0000000000017941 */ /* 0x000fea0003800000 */
.L_x_105:
[----:B------:R-:W-:Y:S01]  /*3720*/  @!P2 IMAD R57, R57, R153, R10 ;  /* 0x000000993939a224 */ /* 0x000fe200078e020a */
[----:B------:R-:W-:Y:S04]  /*3730*/  BSSY B1, `(.L_x_107) ;  /* 0x0000006000017945 */ /* 0x000fe80003800000 */
[----:B------:R0:W-:Y:S01]  /*3740*/  @!P2 STG.E.U8 desc[UR36][R4.64+0x41], R57 ;  /* 0x000041390400a986 */ /* 0x0001e2000c101124 */
[----:B------:R-:W-:Y:S05]  /*3750*/  @P3 BRA `(.L_x_108) ;  /* 0x00000000000c3947 */ /* 0x000fea0003800000 */
[----:B------:R-:W1:Y:S02]  /*3760*/  LDG.E.U8 R164, desc[UR36][R8.64+0x40] ;  /* 0x0000402408a47981 */ /* 0x000e64000c1e1100 */
[----:B-1----:R-:W-:-:S05]  /*3770*/  PRMT R11, R164, 0x8880, RZ ;  /* 0x00008880a40b7816 */ /* 0x002fca00000000ff */
[----:B------:R-:W-:-:S07]  /*3780*/  IMAD R10, R11, R152, RZ ;  /* 0x000000980b0a7224 */ /* 0x000fce00078e02ff */
.L_x_108:
[----:B------:R-:W-:Y:S05]  /*3790*/  BSYNC B1 ;  /* 0x0000000000017941 */ /* 0x000fea0003800000 */
.L_x_107:
[----:B-1----:R-:W-:Y:S01]  /*37a0*/  @!P3 IMAD R11, R58, R153, R10 ;  /* 0x000000993a0bb224 */ /* 0x002fe200078e020a */
[----:B------:R-:W-:Y:S04]  /*37b0*/  BSSY B1, `(.L_x_109) ;  /* 0x0000006000017945 */ /* 0x000fe80003800000 */
[----:B------:R1:W-:Y:S01]  /*37c0*/  @!P3 STG.E.U8 desc[UR36][R6.64+0x40], R11 ;  /* 0x0000400b0600b986 */ /* 0x0003e2000c101124 */
[----:B------:R-:W-:Y:S05]  /*37d0*/  @P4 BRA `(.L_x_110) ;  /* 0x00000000000c4947 */ /* 0x000fea0003800000 */
[----:B------:R-:W1:Y:S02]  /*37e0*/  LDG.E.U8 R164, desc[UR36][R8.64+0x41] ;  /* 0x0000412408a47981 */ /* 0x000e64000c1e1100 */
[----:B-1----:R-:W-:-:S05]  /*37f0*/  PRMT R11, R164, 0x8880, RZ ;  /* 0x00008880a40b7816 */ /* 0x002fca00000000ff */
[----:B------:R-:W-:-:S07]  /*3800*/  IMAD R10, R11, R152, RZ ;  /* 0x000000980b0a7224 */ /* 0x000fce00078e02ff */
.L_x_110:
[----:B------:R-:W-:Y:S05]  /*3810*/  BSYNC B1 ;  /* 0x0000000000017941 */ /* 0x000fea0003800000 */
.L_x_109:
        /* <DEDUP_REMOVED lines=10> */
.L_x_112:
[----:B------:R-:W-:Y:S05]  /*38c0*/  BSYNC B1 ;  /* 0x0000000000017941 */ /* 0x000fea0003800000 */
.L_x_111:
[----:B-1----:R-:W-:Y:S01]  /*38d0*/  @!P2 IMAD R11, R60, R153, R10 ;  /* 0x000000993c0ba224 */ /* 0x002fe200078e020a */
[----:B------:R-:W-:Y:S04]  /*38e0*/  BSSY B1, `(.L_x_113) ;  /* 0x0000006000017945 */ /* 0x000fe80003800000 */
[----:B------:R1:W-:Y:S01]  /*38f0*/  @!P2 STG.E.U8 desc[UR36][R4.64+0x48], R11 ;  /* 0x0000480b0400a986 */ /* 0x0003e2000c101124 */
[----:B------:R-:W-:Y:S05]  /*3900*/  @P3 BRA `(.L_x_114) ;  /* 0x00000000000c3947 */ /* 0x000fea0003800000 */
[----:B------:R-:W1:Y:S02]  /*3910*/  LDG.E.U8 R164, desc[UR36][R2.64+0x49] ;  /* 0x0000492402a47981 */ /* 0x000e64000c1e1100 */
[----:B-1----:R-:W-:-:S05]  /*3920*/  PRMT R11, R164, 0x8880, RZ ;  /* 0x00008880a40b7816 */ /* 0x002fca00000000ff */
[----:B------:R-:W-:-:S07]  /*3930*/  IMAD R10, R11, R152, RZ ;  /* 0x000000980b0a7224 */ /* 0x000fce00078e02ff */
.L_x_114:
[----:B------:R-:W-:Y:S05]  /*3940*/  BSYNC B1 ;  /* 0x0000000000017941 */ /* 0x000fea0003800000 */
.L_x_113:
[----:B------:R-:W-:Y:S01]  /*3950*/  @!P3 IMAD R61, R61, R153, R10 ;  /* 0x000000993d3db224 */ /* 0x000fe200078e020a */
[----:B------:R-:W-:Y:S04]  /*3960*/  BSSY B1, `(.L_x_115) ;  /* 0x0000006000017945 */ /* 0x000fe80003800000 */
[----:B------:R0:W-:Y:S01]  /*3970*/  @!P3 STG.E.U8 desc[UR36][R4.64+0x49], R61 ;  /* 0x0000493d0400b986 */ /* 0x0001e2000c101124 */
[----:B------:R-:W-:Y:S05]  /*3980*/  @P4 BRA `(.L_x_116) ;  /* 0x00000000000c4947 */ /* 0x000fea0003800000 */
[----:B------:R-:W1:Y:S02]  /*3990*/  LDG.E.U8 R164, desc[UR36][R8.64+0x48] ;  /* 0x0000482408a47981 */ /* 0x000e64000c1e1100 */
[----:B-1----:R-:W-:-:S05]  /*39a0*/  PRMT R11, R164, 0x8880, RZ ;  /* 0x00008880a40b7816 */ /* 0x002fca00000000ff */
[----:B------:R-:W-:-:S07]  /*39b0*/  IMAD R10, R11, R152, RZ ;  /* 0x000000980b0a7224 */ /* 0x000fce00078e02ff */
.L_x_116:
[----:B------:R-:W-:Y:S05]  /*39c0*/  BSYNC B1 ;  /* 0x0000000000017941 */ /* 0x000fea0003800000 */
.L_x_115:
        /* <DEDUP_REMOVED lines=10> */
.L_x_118:
[----:B------:R-:W-:Y:S05]  /*3a70*/  BSYNC B1 ;  /* 0x0000000000017941 */ /* 0x000fea0003800000 */
.L_x_117:
[----:B------:R-:W-:Y:S01]  /*3a80*/  @!P2 IMAD R63, R63, R153, R10 ;  /* 0x000000993f3fa224 */ /* 0x000fe200078e020a */
[----:B------:R-:W-:Y:S04]  /*3a90*/  BSSY B1, `(.L_x_119) ;  /* 0x0000006000017945 */ /* 0x000fe80003800000 */
[----:B------:R0:W-:Y:S01]  /*3aa0*/  @!P2 STG.E.U8 desc[UR36][R6.64+0x49], R63 ;  /* 0x0000493f0600a986 */ /* 0x0001e2000c101124 */
[----:B------:R-:W-:Y:S05]  /*3ab0*/  @P3 BRA `(.L_x_120) ;  /* 0x00000000000c3947 */ /* 0x000fea0003800000 */
[----:B------:R-:W1:Y:S02]  /*3ac0*/  LDG.E.U8 R164, desc[UR36][R2.64+0x50] ;  /* 0x0000502402a47981 */ /* 0x000e64000c1e1100 */
[----:B-1----:R-:W-:-:S05]  /*3ad0*/  PRMT R11, R164, 0x8880, RZ ;  /* 0x00008880a40b7816 */ /* 0x002fca00000000ff */
[----:B------:R-:W-:-:S07]  /*3ae0*/  IMAD R10, R11, R152, RZ ;  /* 0x000000980b0a7224 */ /* 0x000fce00078e02ff */
.L_x_120:
[----:B------:R-:W-:Y:S05]  /*3af0*/  BSYNC B1 ;  /* 0x0000000000017941 */ /* 0x000fea0003800000 */
.L_x_119:
[----:B-1----:R-:W-:Y:S01]  /*3b00*/  @!P3 IMAD R11, R64, R153, R10 ;  /* 0x00000099400bb224 */ /* 0x002fe200078e020a */
[----:B------:R-:W-:Y:S04]  /*3b10*/  BSSY B1, `(.L_x_121) ;  /* 0x0000006000017945 */ /* 0x000fe80003800000 */
[----:B------:R1:W-:Y:S01]  /*3b20*/  @!P3 STG.E.U8 desc[UR36][R4.64+0x50], R11 ;  /* 0x0000500b0400b986 */ /* 0x0003e2000c101124 */
[----:B------:R-:W-:Y:S05]  /*3b30*/  @P4 BRA `(.L_x_122) ;  /* 0x00000000000c4947 */ /* 0x000fea0003800000 */
[----:B------:R-:W1:Y:S02]  /*3b40*/  LDG.E.U8 R164, desc[UR36][R2.64+0x51] ;  /* 0x0000512402a47981 */ /* 0x000e64000c1e1100 */
[----:B-1----:R-:W-:-:S05]  /*3b50*/  PRMT R11, R164, 0x8880, RZ ;  /* 0x00008880a40b7816 */ /* 0x002fca00000000ff */
[----:B------:R-:W-:-:S07]  /*3b60*/  IMAD R10, R11, R152, RZ ;  /* 0x000000980b0a7224 */ /* 0x000fce00078e02ff */
.L_x_122:
[----:B------:R-:W-:Y:S05]  /*3b70*/  BSYNC B1 ;  /* 0x0000000000017941 */ /* 0x000fea0003800000 */
.L_x_121:
        /* <DEDUP_REMOVED lines=10> */
.L_x_124:
[----:B------:R-:W-:Y:S05]  /*3c20*/  BSYNC B1 ;  /* 0x0000000000017941 */ /* 0x000fea0003800000 */
.L_x_123:
[----:B-1----:R-:W-:Y:S01]  /*3c30*/  @!P2 IMAD R11, R66, R153, R10 ;  /* 0x00000099420ba224 */ /* 0x002fe200078e020a */
[----:B------:R-:W-:Y:S04]  /*3c40*/  BSSY B1, `(.L_x_125) ;  /* 0x0000006000017945 */ /* 0x000fe80003800000 */
[----:B------:R1:W-:Y:S01]  /*3c50*/  @!P2 STG.E.U8 desc[UR36][R6.64+0x50], R11 ;  /* 0x0000500b0600a986 */ /* 0x0003e2000c101124 */
[----:B------:R-:W-:Y:S05]  /*3c60*/  @P3 BRA `(.L_x_126) ;  /* 0x00000000000c3947 */ /* 0x000fea0003800000 */
[----:B------:R-:W1:Y:S02]  /*3c70*/  LDG.E.U8 R164, desc[UR36][R8.64+0x51] ;  /* 0x0000512408a47981 */ /* 0x000e64000c1e1100 */
[----:B-1----:R-:W-:-:S05]  /*3c80*/  PRMT R11, R164, 0x8880, RZ ;  /* 0x00008880a40b7816 */ /* 0x002fca00000000ff */
[----:B------:R-:W-:-:S07]  /*3c90*/  IMAD R10, R11, R152, RZ ;  /* 0x000000980b0a7224 */ /* 0x000fce00078e02ff */
.L_x_126:
[----:B------:R-:W-:Y:S05]  /*3ca0*/  BSYNC B1 ;  /* 0x0000000000017941 */ /* 0x000fea0003800000 */
.L_x_125:
[----:B------:R-:W-:Y:S01]  /*3cb0*/  @!P3 IMAD R67, R67, R153, R10 ;  /* 0x000000994343b224 */ /* 0x000fe200078e020a */
[----:B------:R-:W-:Y:S04]  /*3cc0*/  BSSY B1, `(.L_x_127) ;  /* 0x0000006000017945 */ /* 0x000fe80003800000 */
[----:B------:R0:W-:Y:S01]  /*3cd0*/  @!P3 STG.E.U8 desc[UR36][R6.64+0x51], R67 ;  /* 0x000051430600b986 */ /* 0x0001e2000c101124 */
[----:B------:R-:W-:Y:S05]  /*3ce0*/  @P4 BRA `(.L_x_128) ;  /* 0x00000000000c4947 */ /* 0x000fea0003800000 */
[----:B------:R-:W1:Y:S02]  /*3cf0*/  LDG.E.U8 R164, desc[UR36][R2.64+0x58] ;  /* 0x0000582402a47981 */ /* 0x000e64000c1e1100 */
[----:B-1----:R-:W-:-:S05]  /*3d00*/  PRMT R11, R164, 0x8880, RZ ;  /* 0x00008880a40b7816 */ /* 0x002fca00000000ff */
[----:B------:R-:W-:-:S07]  /*3d10*/  IMAD R10, R11, R152, RZ ;  /* 0x000000980b0a7224 */ /* 0x000fce00078e02ff */
.L_x_128:
[----:B------:R-:W-:Y:S05]  /*3d20*/  BSYNC B1 ;  /* 0x0000000000017941 */ /* 0x000fea0003800000 */
.L_x_127:
        /* <DEDUP_REMOVED lines=10> */
.L_x_130:
[----:B------:R-:W-:Y:S05]  /*3dd0*/  BSYNC B1 ;  /* 0x0000000000017941 */ /* 0x000fea0003800000 */
.L_x_129:
[----:B------:R-:W-:Y:S01]  /*3de0*/  @!P2 IMAD R69, R69, R153, R10 ;  /* 0x000000994545a224 */ /* 0x000fe200078e020a */
[----:B------:R-:W-:Y:S04]  /*3df0*/  BSSY B1, `(.L_x_131) ;  /* 0x0000006000017945 */ /* 0x000fe80003800000 */
[----:B------:R0:W-:Y:S01]  /*3e00*/  @!P2 STG.E.U8 desc[UR36][R4.64+0x59], R69 ;  /* 0x000059450400a986 */ /* 0x0001e2000c101124 */
[----:B------:R-:W-:Y:S05]  /*3e10*/  @P3 BRA `(.L_x_132) ;  /* 0x00000000000c3947 */ /* 0x000fea0003800000 */
[----:B------:R-:W1:Y:S02]  /*3e20*/  LDG.E.U8 R164, desc[UR36][R8.64+0x58] ;  /* 0x0000582408a47981 */ /* 0x000e64000c1e1100 */
[----:B-1----:R-:W-:-:S05]  /*3e30*/  PRMT R11, R164, 0x8880, RZ ;  /* 0x00008880a40b7816 */ /* 0x002fca00000000ff */
[----:B------:R-:W-:-:S07]  /*3e40*/  IMAD R10, R11, R152, RZ ;  /* 0x000000980b0a7224 */ /* 0x000fce00078e02ff */
.L_x_132:
[----:B------:R-:W-:Y:S05]  /*3e50*/  BSYNC B1 ;  /* 0x0000000000017941 */ /* 0x000fea0003800000 */
.L_x_131:
[----:B-1----:R-:W-:Y:S01]  /*3e60*/  @!P3 IMAD R11, R70, R153, R10 ;  /* 0x00000099460bb224 */ /* 0x002fe200078e020a */
[----:B------:R-:W-:Y:S04]  /*3e70*/  BSSY B1, `(.L_x_133) ;  /* 0x0000006000017945 */ /* 0x000fe80003800000 */
[----:B------:R1:W-:Y:S01]  /*3e80*/  @!P3 STG.E.U8 desc[UR36][R6.64+0x58], R11 ;  /* 0x0000580b0600b986 */ /* 0x0003e2000c101124 */
[----:B------:R-:W-:Y:S05]  /*3e90*/  @P4 BRA `(.L_x_134) ;  /* 0x00000000000c4947 */ /* 0x000fea0003800000 */
[----:B------:R-:W1:Y:S02]  /*3ea0*/  LDG.E.U8 R164, desc[UR36][R8.64+0x59] ;  /* 0x0000592408a47981 */ /* 0x000e64000c1e1100 */
[----:B-1----:R-:W-:-:S05]  /*3eb0*/  PRMT R11, R164, 0x8880, RZ ;  /* 0x00008880a40b7816 */ /* 0x002fca00000000ff */
[----:B------:R-:W-:-:S07]  /*3ec0*/  IMAD R10, R11, R152, RZ ;  /* 0x000000980b0a7224 */ /* 0x000fce00078e02ff */
.L_x_134:
[----:B------:R-:W-:Y:S05]  /*3ed0*/  BSYNC B1 ;  /* 0x0000000000017941 */ /* 0x000fea0003800000 */
.L_x_133:
        /* <DEDUP_REMOVED lines=10> */
.L_x_136:
[----:B------:R-:W-:Y:S05]  /*3f80*/  BSYNC B1 ;  /* 0x0000000000017941 */ /* 0x000fea0003800000 */
.L_x_135:
[----:B-1----:R-:W-:Y:S01]  /*3f90*/  @!P2 IMAD R11, R72, R153, R10 ;  /* 0x00000099480ba224 */ /* 0x002fe200078e020a */
[----:B------:R-:W-:Y:S04]  /*3fa0*/  BSSY B1, `(.L_x_137) ;  /* 0x0000006000017945 */ /* 0x000fe80003800000 */
[----:B------:R1:W-:Y:S01]  /*3fb0*/  @!P2 STG.E.U8 desc[UR36][R4.64+0x60], R11 ;  /* 0x0000600b0400a986 */ /* 0x0003e2000c101124 */
[----:B------:R-:W-:Y:S05]  /*3fc0*/  @P3 BRA `(.L_x_138) ;  /* 0x00000000000c3947 */ /* 0x000fea0003800000 */
[----:B------:R-:W1:Y:S02]  /*3fd0*/  LDG.E.U8 R164, desc[UR36][R2.64+0x61] ;  /* 0x0000612402a47981 */ /* 0x000e64000c1e1100 */
[----:B-1----:R-:W-:-:S05]  /*3fe0*/  PRMT R11, R164, 0x8880, RZ ;  /* 0x00008880a40b7816 */ /* 0x002fca00000000ff */
[----:B------:R-:W-:-:S07]  /*3ff0*/  IMAD R10, R11, R152, RZ ;  /* 0x000000980b0a7224 */ /* 0x000fce00078e02ff */
.L_x_138:
[----:B------:R-:W-:Y:S05]  /*4000*/  BSYNC B1 ;  /* 0x0000000000017941 */ /* 0x000fea0003800000 */
.L_x_137:
[----:B------:R-:W-:Y:S01]  /*4010*/  @!P3 IMAD R73, R73, R153, R10 ;  /* 0x000000994949b224 */ /* 0x000fe200078e020a */
[----:B------:R-:W-:Y:S04]  /*4020*/  BSSY B1, `(.L_x_139) ;  /* 0x0000006000017945 */ /* 0x000fe80003800000 */
[----:B------:R0:W-:Y:S01]  /*4030*/  @!P3 STG.E.U8 desc[UR36][R4.64+0x61], R73 ;  /* 0x000061490400b986 */ /* 0x0001e2000c101124 */
[----:B------:R-:W-:Y:S05]  /*4040*/  @P4 BRA `(.L_x_140) ;  /* 0x00000000000c4947 */ /* 0x000fea0003800000 */
[----:B------:R-:W1:Y:S02]  /*4050*/  LDG.E.U8 R164, desc[UR36][R8.64+0x60] ;  /* 0x0000602408a47981 */ /* 0x000e64000c1e1100 */
[----:B-1----:R-:W-:-:S05]  /*4060*/  PRMT R11, R164, 0x8880, RZ ;  /* 0x00008880a40b7816 */ /* 0x002fca00000000ff */
[----:B------:R-:W-:-:S07]  /*4070*/  IMAD R10, R11, R152, RZ ;  /* 0x000000980b0a7224 */ /* 0x000fce00078e02ff */
.L_x_140:
[----:B------:R-:W-:Y:S05]  /*4080*/  BSYNC B1 ;  /* 0x0000000000017941 */ /* 0x000fea0003800000 */
.L_x_139:
        /* <DEDUP_REMOVED lines=10> */
.L_x_142:
[----:B------:R-:W-:Y:S05]  /*4130*/  BSYNC B1 ;  /* 0x0000000000017941 */ /* 0x000fea0003800000 */
.L_x_141:
[----:B------:R-:W-:Y:S01]  /*4140*/  @!P2 IMAD R75, R75, R153, R10 ;  /* 0x000000994b4ba224 */ /* 0x000fe200078e020a */
[----:B------:R-:W-:Y:S04]  /*4150*/  BSSY B1, `(.L_x_143) ;  /* 0x0000006000017945 */ /* 0x000fe80003800000 */
[----:B------:R0:W-:Y:S01]  /*4160*/  @!P2 STG.E.U8 desc[UR36][R6.64+0x61], R75 ;  /* 0x0000614b0600a986 */ /* 0x0001e2000c101124 */
[----:B------:R-:W-:Y:S05]  /*4170*/  @P3 BRA `(.L_x_144) ;  /* 0x00000000000c3947 */ /* 0x000fea0003800000 */
[----:B------:R-:W1:Y:S02]  /*4180*/  LDG.E.U8 R164, desc[UR36][R2.64+0x68] ;  /* 0x0000682402a47981 */ /* 0x000e64000c1e1100 */
[----:B-1----:R-:W-:-:S05]  /*4190*/  PRMT R11, R164, 0x8880, RZ ;  /* 0x00008880a40b7816 */ /* 0x002fca00000000ff */
[----:B------:R-:W-:-:S07]  /*41a0*/  IMAD R10, R11, R152, RZ ;  /* 0x000000980b0a7224 */ /* 0x000fce00078e02ff */
.L_x_144:
[----:B------:R-:W-:Y:S05]  /*41b0*/  BSYNC B1 ;  /* 0x0000000000017941 */ /* 0x000fea0003800000 */
.L_x_143:
[----:B-1----:R-:W-:Y:S01]  /*41c0*/  @!P3 IMAD R11, R76, R153, R10 ;  /* 0x000000994c0bb224 */ /* 0x002fe200078e020a */
[----:B------:R-:W-:Y:S04]  /*41d0*/  BSSY B1, `(.L_x_145) ;  /* 0x0000006000017945 */ /* 0x000fe80003800000 */
[----:B------:R1:W-:Y:S01]  /*41e0*/  @!P3 STG.E.U8 desc[UR36][R4.64+0x68], R11 ;  /* 0x0000680b0400b986 */ /* 0x0003e2000c101124 */
[----:B------:R-:W-:Y:S05]  /*41f0*/  @P4 BRA `(.L_x_146) ;  /* 0x00000000000c4947 */ /* 0x000fea0003800000 */
[----:B------:R-:W1:Y:S02]  /*4200*/  LDG.E.U8 R164, desc[UR36][R2.64+0x69] ;  /* 0x0000692402a47981 */ /* 0x000e64000c1e1100 */
[----:B-1----:R-:W-:-:S05]  /*4210*/  PRMT R11, R164, 0x8880, RZ ;  /* 0x00008880a40b7816 */ /* 0x002fca00000000ff */
[----:B------:R-:W-:-:S07]  /*4220*/  IMAD R10, R11, R152, RZ ;  /* 0x000000980b0a7224 */ /* 0x000fce00078e02ff */
.L_x_146:
[----:B------:R-:W-:Y:S05]  /*4230*/  BSYNC B1 ;  /* 0x0000000000017941 */ /* 0x000fea0003800000 */
.L_x_145:
        /* <DEDUP_REMOVED lines=10> */
.L_x_148:
[----:B------:R-:W-:Y:S05]  /*42e0*/  BSYNC B1 ;  /* 0x0000000000017941 */ /* 0x000fea0003800000 */
.L_x_147:
[----:B-1----:R-:W-:Y:S01]  /*42f0*/  @!P2 IMAD R11, R78, R153, R10 ;  /* 0x000000994e0ba224 */ /* 0x002fe200078e020a */
[----:B------:R-:W-:Y:S04]  /*4300*/  BSSY B1, `(.L_x_149) ;  /* 0x0000006000017945 */ /* 0x000fe80003800000 */
[----:B------:R1:W-:Y:S01]  /*4310*/  @!P2 STG.E.U8 desc[UR36][R6.64+0x68], R11 ;  /* 0x0000680b0600a986 */ /* 0x0003e2000c101124 */
[----:B------:R-:W-:Y:S05]  /*4320*/  @P3 BRA `(.L_x_150) ;  /* 0x00000000000c3947 */ /* 0x000fea0003800000 */
[----:B------:R-:W1:Y:S02]  /*4330*/  LDG.E.U8 R164, desc[UR36][R8.64+0x69] ;  /* 0x0000692408a47981 */ /* 0x000e64000c1e1100 */
[----:B-1----:R-:W-:-:S05]  /*4340*/  PRMT R11, R164, 0x8880, RZ ;  /* 0x00008880a40b7816 */ /* 0x002fca00000000ff */
[----:B------:R-:W-:-:S07]  /*4350*/  IMAD R10, R11, R152, RZ ;  /* 0x000000980b0a7224 */ /* 0x000fce00078e02ff */
.L_x_150:
[----:B------:R-:W-:Y:S05]  /*4360*/  BSYNC B1 ;  /* 0x0000000000017941 */ /* 0x000fea0003800000 */
.L_x_149:
[----:B------:R-:W-:Y:S01]  /*4370*/  @!P3 IMAD R79, R79, R153, R10 ;  /* 0x000000994f4fb224 */ /* 0x000fe200078e020a */
[----:B------:R-:W-:Y:S04]  /*4380*/  BSSY B1, `(.L_x_151) ;  /* 0x0000006000017945 */ /* 0x000fe80003800000 */
[----:B------:R0:W-:Y:S01]  /*4390*/  @!P3 STG.E.U8 desc[UR36][R6.64+0x69], R79 ;  /* 0x0000694f0600b986 */ /* 0x0001e2000c101124 */
[----:B------:R-:W-:Y:S05]  /*43a0*/  @P4 BRA `(.L_x_152) ;  /* 0x00000000000c4947 */ /* 0x000fea0003800000 */
[----:B------:R-:W1:Y:S02]  /*43b0*/  LDG.E.U8 R164, desc[UR36][R2.64+0x70] ;  /* 0x0000702402a47981 */ /* 0x000e64000c1e1100 */
[----:B-1----:R-:W-:-:S05]  /*43c0*/  PRMT R11, R164, 0x8880, RZ ;  /* 0x00008880a40b7816 */ /* 0x002fca00000000ff */
[----:B------:R-:W-:-:S07]  /*43d0*/  IMAD R10, R11, R152, RZ ;  /* 0x000000980b0a7224 */ /* 0x000fce00078e02ff */
.L_x_152:
[----:B------:R-:W-:Y:S05]  /*43e0*/  BSYNC B1 ;  /* 0x0000000000017941 */ /* 0x000fea0003800000 */
.L_x_151:
        /* <DEDUP_REMOVED lines=10> */
.L_x_154:
[----:B------:R-:W-:Y:S05]  /*4490*/  BSYNC B1 ;  /* 0x0000000000017941 */ /* 0x000fea0003800000 */
.L_x_153:
[----:B------:R-:W-:Y:S01]  /*44a0*/  @!P2 IMAD R81, R81, R153, R10 ;  /* 0x000000995151a224 */ /* 0x000fe200078e020a */
[----:B------:R-:W-:Y:S04]  /*44b0*/  BSSY B1, `(.L_x_155) ;  /* 0x0000006000017945 */ /* 0x000fe80003800000 */
[----:B------:R0:W-:Y:S01]  /*44c0*/  @!P2 STG.E.U8 desc[UR36][R4.64+0x71], R81 ;  /* 0x000071510400a986 */ /* 0x0001e2000c101124 */
[----:B------:R-:W-:Y:S05]  /*44d0*/  @P3 BRA `(.L_x_156) ;  /* 0x00000000000c3947 */ /* 0x000fea0003800000 */
[----:B------:R-:W1:Y:S02]  /*44e0*/  LDG.E.U8 R164, desc[UR36][R8.64+0x70] ;  /* 0x0000702408a47981 */ /* 0x000e64000c1e1100 */
[----:B-1----:R-:W-:-:S05]  /*44f0*/  PRMT R11, R164, 0x8880, RZ ;  /* 0x00008880a40b7816 */ /* 0x002fca00000000ff */
[----:B------:R-:W-:-:S07]  /*4500*/  IMAD R10, R11, R152, RZ ;  /* 0x000000980b0a7224 */ /* 0x000fce00078e02ff */
.L_x_156:
[----:B------:R-:W-:Y:S05]  /*4510*/  BSYNC B1 ;  /* 0x0000000000017941 */ /* 0x000fea0003800000 */
.L_x_155:
[----:B-1----:R-:W-:Y:S01]  /*4520*/  @!P3 IMAD R11, R82, R153, R10 ;  /* 0x00000099520bb224 */ /* 0x002fe200078e020a */
[----:B------:R-:W-:Y:S04]  /*4530*/  BSSY B1, `(.L_x_157) ;  /* 0x0000006000017945 */ /* 0x000fe80003800000 */
[----:B------:R1:W-:Y:S01]  /*4540*/  @!P3 STG.E.U8 desc[UR36][R6.64+0x70], R11 ;  /* 0x0000700b0600b986 */ /* 0x0003e2000c101124 */
[----:B------:R-:W-:Y:S05]  /*4550*/  @P4 BRA `(.L_x_158) ;  /* 0x00000000000c4947 */ /* 0x000fea0003800000 */
[----:B------:R-:W1:Y:S02]  /*4560*/  LDG.E.U8 R164, desc[UR36][R8.64+0x71] ;  /* 0x0000712408a47981 */ /* 0x000e64000c1e1100 */
[----:B-1----:R-:W-:-:S05]  /*4570*/  PRMT R11, R164, 0x8880, RZ ;  /* 0x00008880a40b7816 */ /* 0x002fca00000000ff */
[----:B------:R-:W-:-:S07]  /*4580*/  IMAD R10, R11, R152, RZ ;  /* 0x000000980b0a7224 */ /* 0x000fce00078e02ff */
.L_x_158:
[----:B------:R-:W-:Y:S05]  /*4590*/  BSYNC B1 ;  /* 0x0000000000017941 */ /* 0x000fea0003800000 */
.L_x_157:
        /* <DEDUP_REMOVED lines=10> */
.L_x_160:
[----:B------:R-:W-:Y:S05]  /*4640*/  BSYNC B1 ;  /* 0x0000000000017941 */ /* 0x000fea0003800000 */
.L_x_159:
[----:B-1----:R-:W-:Y:S01]  /*4650*/  @!P2 IMAD R11, R84, R153, R10 ;  /* 0x00000099540ba224 */ /* 0x002fe200078e020a */
[----:B------:R-:W-:Y:S04]  /*4660*/  BSSY B1, `(.L_x_161) ;  /* 0x0000006000017945 */ /* 0x000fe80003800000 */
[----:B------:R1:W-:Y:S01]  /*4670*/  @!P2 STG.E.U8 desc[UR36][R4.64+0x78], R11 ;  /* 0x0000780b0400a986 */ /* 0x0003e2000c101124 */
[----:B------:R-:W-:Y:S05]  /*4680*/  @P3 BRA `(.L_x_162) ;  /* 0x00000000000c3947 */ /* 0x000fea0003800000 */
[----:B------:R-:W1:Y:S02]  /*4690*/  LDG.E.U8 R164, desc[UR36][R2.64+0x79] ;  /* 0x0000792402a47981 */ /* 0x000e64000c1e1100 */
[----:B-1----:R-:W-:-:S05]  /*46a0*/  PRMT R11, R164, 0x8880, RZ ;  /* 0x00008880a40b7816 */ /* 0x002fca00000000ff */
[----:B------:R-:W-:-:S07]  /*46b0*/  IMAD R10, R11, R152, RZ ;  /* 0x000000980b0a7224 */ /* 0x000fce00078e02ff */
.L_x_162:
[----:B------:R-:W-:Y:S05]  /*46c0*/  BSYNC B1 ;  /* 0x0000000000017941 */ /* 0x000fea0003800000 */
.L_x_161:
[----:B------:R-:W-:Y:S01]  /*46d0*/  @!P3 IMAD R85, R85, R153, R10 ;  /* 0x000000995555b224 */ /* 0x000fe200078e020a */
[----:B------:R-:W-:Y:S04]  /*46e0*/  BSSY B1, `(.L_x_163) ;  /* 0x0000006000017945 */ /* 0x000fe80003800000 */
[----:B------:R0:W-:Y:S01]  /*46f0*/  @!P3 STG.E.U8 desc[UR36][R4.64+0x79], R85 ;  /* 0x000079550400b986 */ /* 0x0001e2000c101124 */
[----:B------:R-:W-:Y:S05]  /*4700*/  @P4 BRA `(.L_x_164) ;  /* 0x00000000000c4947 */ /* 0x000fea0003800000 */
[----:B------:R-:W1:Y:S02]  /*4710*/  LDG.E.U8 R164, desc[UR36][R8.64+0x78] ;  /* 0x0000782408a47981 */ /* 0x000e64000c1e1100 */
[----:B-1----:R-:W-:-:S05]  /*4720*/  PRMT R11, R164, 0x8880, RZ ;  /* 0x00008880a40b7816 */ /* 0x002fca00000000ff */
[----:B------:R-:W-:-:S07]  /*4730*/  IMAD R10, R11, R152, RZ ;  /* 0x000000980b0a7224 */ /* 0x000fce00078e02ff */
.L_x_164:
[----:B------:R-:W-:Y:S05]  /*4740*/  BSYNC B1 ;  /* 0x0000000000017941 */ /* 0x000fea0003800000 */
.L_x_163:
        /* <DEDUP_REMOVED lines=10> */
.L_x_166:
[----:B------:R-:W-:Y:S05]  /*47f0*/  BSYNC B1 ;  /* 0x0000000000017941 */ /* 0x000fea0003800000 */
.L_x_165:
[----:B------:R-:W-:Y:S01]  /*4800*/  @!P2 IMAD R87, R87, R153, R10 ;  /* 0x000000995757a224 */ /* 0x000fe200078e020a */
[----:B------:R-:W-:Y:S04]  /*4810*/  BSSY B1, `(.L_x_167) ;  /* 0x0000006000017945 */ /* 0x000fe80003800000 */
[----:B------:R0:W-:Y:S01]  /*4820*/  @!P2 STG.E.U8 desc[UR36][R6.64+0x79], R87 ;  /* 0x000079570600a986 */ /* 0x0001e2000c101124 */
[----:B------:R-:W-:Y:S05]  /*4830*/  @P3 BRA `(.L_x_168) ;  /* 0x00000000000c3947 */ /* 0x000fea0003800000 */
[----:B------:R-:W1:Y:S02]  /*4840*/  LDG.E.U8 R164, desc[UR36][R2.64+0x80] ;  /* 0x0000802402a47981 */ /* 0x000e64000c1e1100 */
[----:B-1----:R-:W-:-:S05]  /*4850*/  PRMT R11, R164, 0x8880, RZ ;  /* 0x00008880a40b7816 */ /* 0x002fca00000000ff */
[----:B------:R-:W-:-:S07]  /*4860*/  IMAD R10, R11, R152, RZ ;  /* 0x000000980b0a7224 */ /* 0x000fce00078e02ff */
.L_x_168:
[----:B------:R-:W-:Y:S05]  /*4870*/  BSYNC B1 ;  /* 0x0000000000017941 */ /* 0x000fea0003800000 */
.L_x_167:
[----:B-1----:R-:W-:Y:S01]  /*4880*/  @!P3 IMAD R11, R88, R153, R10 ;  /* 0x00000099580bb224 */ /* 0x002fe200078e020a */
[----:B------:R-:W-:Y:S04]  /*4890*/  BSSY B1, `(.L_x_169) ;  /* 0x0000006000017945 */ /* 0x000fe80003800000 */
[----:B------:R1:W-:Y:S01]  /*48a0*/  @!P3 STG.E.U8 desc[UR36][R4.64+0x80], R11 ;  /* 0x0000800b0400b986 */ /* 0x0003e2000c101124 */
[----:B------:R-:W-:Y:S05]  /*48b0*/  @P4 BRA `(.L_x_170) ;  /* 0x00000000000c4947 */ /* 0x000fea0003800000 */
[----:B------:R-:W1:Y:S02]  /*48c0*/  LDG.E.U8 R164, desc[UR36][R2.64+0x81] ;  /* 0x0000812402a47981 */ /* 0x000e64000c1e1100 */
[----:B-1----:R-:W-:-:S05]  /*48d0*/  PRMT R11, R164, 0x8880, RZ ;  /* 0x00008880a40b7816 */ /* 0x002fca00000000ff */
[----:B------:R-:W-:-:S07]  /*48e0*/  IMAD R10, R11, R152, RZ ;  /* 0x000000980b0a7224 */ /* 0x000fce00078e02ff */
.L_x_170:
[----:B------:R-:W-:Y:S05]  /*48f0*/  BSYNC B1 ;  /* 0x0000000000017941 */ /* 0x000fea0003800000 */
.L_x_169:
        /* <DEDUP_REMOVED lines=10> */
.L_x_172:
[----:B------:R-:W-:Y:S05]  /*49a0*/  BSYNC B1 ;  /* 0x0000000000017941 */ /* 0x000fea0003800000 */
.L_x_171:
[----:B-1----:R-:W-:Y:S01]  /*49b0*/  @!P2 IMAD R11, R90, R153, R10 ;  /* 0x000000995a0ba224 */ /* 0x002fe200078e020a */
[----:B------:R-:W-:Y:S04]  /*49c0*/  BSSY B1, `(.L_x_173) ;  /* 0x0000006000017945 */ /* 0x000fe80003800000 */
[----:B------:R1:W-:Y:S01]  /*49d0*/  @!P2 STG.E.U8 desc[UR36][R6.64+0x80], R11 ;  /* 0x0000800b0600a986 */ /* 0x0003e2000c101124 */
[----:B------:R-:W-:Y:S05]  /*49e0*/  @P3 BRA `(.L_x_174) ;  /* 0x00000000000c3947 */ /* 0x000fea0003800000 */
[----:B------:R-:W1:Y:S02]  /*49f0*/  LDG.E.U8 R164, desc[UR36][R8.64+0x81] ;  /* 0x0000812408a47981 */ /* 0x000e64000c1e1100 */
[----:B-1----:R-:W-:-:S05]  /*4a00*/  PRMT R11, R164, 0x8880, RZ ;  /* 0x00008880a40b7816 */ /* 0x002fca00000000ff */
[----:B------:R-:W-:-:S07]  /*4a10*/  IMAD R10, R11, R152, RZ ;  /* 0x000000980b0a7224 */ /* 0x000fce00078e02ff */
.L_x_174:
[----:B------:R-:W-:Y:S05]  /*4a20*/  BSYNC B1 ;  /* 0x0000000000017941 */ /* 0x000fea0003800000 */
.L_x_173:
[----:B------:R-:W-:Y:S01]  /*4a30*/  @!P3 IMAD R91, R91, R153, R10 ;  /* 0x000000995b5bb224 */ /* 0x000fe200078e020a */
[----:B------:R-:W-:Y:S04]  /*4a40*/  BSSY B1, `(.L_x_175) ;  /* 0x0000006000017945 */ /* 0x000fe80003800000 */
[----:B------:R0:W-:Y:S01]  /*4a50*/  @!P3 STG.E.U8 desc[UR36][R6.64+0x81], R91 ;  /* 0x0000815b0600b986 */ /* 0x0001e2000c101124 */
[----:B------:R-:W-:Y:S05]  /*4a60*/  @P4 BRA `(.L_x_176) ;  /* 0x00000000000c4947 */ /* 0x000fea0003800000 */
[----:B------:R-:W1:Y:S02]  /*4a70*/  LDG.E.U8 R164, desc[UR36][R2.64+0x88] ;  /* 0x0000882402a47981 */ /* 0x000e64000c1e1100 */
[----:B-1----:R-:W-:-:S05]  /*4a80*/  PRMT R11, R164, 0x8880, RZ ;  /* 0x00008880a40b7816 */ /* 0x002fca00000000ff */
[----:B------:R-:W-:-:S07]  /*4a90*/  IMAD R10, R11, R152, RZ ;  /* 0x000000980b0a7224 */ /* 0x000fce00078e02ff */
.L_x_176:
[----:B------:R-:W-:Y:S05]  /*4aa0*/  BSYNC B1 ;  /* 0x0000000000017941 */ /* 0x000fea0003800000 */
.L_x_175:
        /* <DEDUP_REMOVED lines=10> */
.L_x_178:
[----:B------:R-:W-:Y:S05]  /*4b50*/  BSYNC B1 ;  /* 0x0000000000017941 */ /* 0x000fea0003800000 */
.L_x_177:
[----:B------:R-:W-:Y:S01]  /*4b60*/  @!P2 IMAD R93, R93, R153, R10 ;  /* 0x000000995d5da224 */ /* 0x000fe200078e020a */
[----:B------:R-:W-:Y:S04]  /*4b70*/  BSSY B1, `(.L_x_179) ;  /* 0x0000006000017945 */ /* 0x000fe80003800000 */
[----:B------:R0:W-:Y:S01]  /*4b80*/  @!P2 STG.E.U8 desc[UR36][R4.64+0x89], R93 ;  /* 0x0000895d0400a986 */ /* 0x0001e2000c101124 */
[----:B------:R-:W-:Y:S05]  /*4b90*/  @P3 BRA `(.L_x_180) ;  /* 0x00000000000c3947 */ /* 0x000fea0003800000 */
[----:B------:R-:W1:Y:S02]  /*4ba0*/  LDG.E.U8 R164, desc[UR36][R8.64+0x88] ;  /* 0x0000882408a47981 */ /* 0x000e64000c1e1100 */
[----:B-1----:R-:W-:-:S05]  /*4bb0*/  PRMT R11, R164, 0x8880, RZ ;  /* 0x00008880a40b7816 */ /* 0x002fca00000000ff */
[----:B------:R-:W-:-:S07]  /*4bc0*/  IMAD R10, R11, R152, RZ ;  /* 0x000000980b0a7224 */ /* 0x000fce00078e02ff */
.L_x_180:
[----:B------:R-:W-:Y:S05]  /*4bd0*/  BSYNC B1 ;  /* 0x0000000000017941 */ /* 0x000fea0003800000 */
.L_x_179:
[----:B-1----:R-:W-:Y:S01]  /*4be0*/  @!P3 IMAD R11, R94, R153, R10 ;  /* 0x000000995e0bb224 */ /* 0x002fe200078e020a */
[----:B------:R-:W-:Y:S04]  /*4bf0*/  BSSY B1, `(.L_x_181) ;  /* 0x0000006000017945 */ /* 0x000fe80003800000 */
[----:B------:R1:W-:Y:S01]  /*4c00*/  @!P3 STG.E.U8 desc[UR36][R6.64+0x88], R11 ;  /* 0x0000880b0600b986 */ /* 0x0003e2000c101124 */
[----:B------:R-:W-:Y:S05]  /*4c10*/  @P4 BRA `(.L_x_182) ;  /* 0x00000000000c4947 */ /* 0x000fea0003800000 */
[----:B------:R-:W1:Y:S02]  /*4c20*/  LDG.E.U8 R164, desc[UR36][R8.64+0x89] ;  /* 0x0000892408a47981 */ /* 0x000e64000c1e1100 */
[----:B-1----:R-:W-:-:S05]  /*4c30*/  PRMT R11, R164, 0x8880, RZ ;  /* 0x00008880a40b7816 */ /* 0x002fca00000000ff */
[----:B------:R-:W-:-:S07]  /*4c40*/  IMAD R10, R11, R152, RZ ;  /* 0x000000980b0a7224 */ /* 0x000fce00078e02ff */
.L_x_182:
[----:B------:R-:W-:Y:S05]  /*4c50*/  BSYNC B1 ;  /* 0x0000000000017941 */ /* 0x000fea0003800000 */
.L_x_181:
        /* <DEDUP_REMOVED lines=10> */
.L_x_184:
[----:B------:R-:W-:Y:S05]  /*4d00*/  BSYNC B1 ;  /* 0x0000000000017941 */ /* 0x000fea0003800000 */
.L_x_183:
[----:B-1----:R-:W-:Y:S01]  /*4d10*/  @!P2 IMAD R11, R96, R153, R10 ;  /* 0x00000099600ba224 */ /* 0x002fe200078e020a */
[----:B------:R-:W-:Y:S04]  /*4d20*/  BSSY B1, `(.L_x_185) ;  /* 0x0000006000017945 */ /* 0x000fe80003800000 */
[----:B------:R1:W-:Y:S01]  /*4d30*/  @!P2 STG.E.U8 desc[UR36][R4.64+0x90], R11 ;  /* 0x0000900b0400a986 */ /* 0x0003e2000c101124 */
[----:B------:R-:W-:Y:S05]  /*4d40*/  @P3 BRA `(.L_x_186) ;  /* 0x00000000000c3947 */ /* 0x000fea0003800000 */
[----:B------:R-:W1:Y:S02]  /*4d50*/  LDG.E.U8 R164, desc[UR36][R2.64+0x91] ;  /* 0x0000912402a47981 */ /* 0x000e64000c1e1100 */
[----:B-1----:R-:W-:-:S05]  /*4d60*/  PRMT R11, R164, 0x8880, RZ ;  /* 0x00008880a40b7816 */ /* 0x002fca00000000ff */
[----:B------:R-:W-:-:S07]  /*4d70*/  IMAD R10, R11, R152, RZ ;  /* 0x000000980b0a7224 */ /* 0x000fce00078e02ff */
.L_x_186:
[----:B------:R-:W-:Y:S05]  /*4d80*/  BSYNC B1 ;  /* 0x0000000000017941 */ /* 0x000fea0003800000 */
.L_x_185:
[----:B------:R-:W-:Y:S01]  /*4d90*/  @!P3 IMAD R97, R97, R153, R10 ;  /* 0x000000996161b224 */ /* 0x000fe200078e020a */
[----:B------:R-:W-:Y:S04]  /*4da0*/  BSSY B1, `(.L_x_187) ;  /* 0x0000006000017945 */ /* 0x000fe80003800000 */
[----:B------:R0:W-:Y:S01]  /*4db0*/  @!P3 STG.E.U8 desc[UR36][R4.64+0x91], R97 ;  /* 0x000091610400b986 */ /* 0x0001e2000c101124 */
[----:B------:R-:W-:Y:S05]  /*4dc0*/  @P4 BRA `(.L_x_188) ;  /* 0x00000000000c4947 */ /* 0x000fea0003800000 */
[----:B------:R-:W1:Y:S02]  /*4dd0*/  LDG.E.U8 R164, desc[UR36][R8.64+0x90] ;  /* 0x0000902408a47981 */ /* 0x000e64000c1e1100 */
[----:B-1----:R-:W-:-:S05]  /*4de0*/  PRMT R11, R164, 0x8880, RZ ;  /* 0x00008880a40b7816 */ /* 0x002fca00000000ff */
[----:B------:R-:W-:-:S07]  /*4df0*/  IMAD R10, R11, R152, RZ ;  /* 0x000000980b0a7224 */ /* 0x000fce00078e02ff */
.L_x_188:
[----:B------:R-:W-:Y:S05]  /*4e00*/  BSYNC B1 ;  /* 0x0000000000017941 */ /* 0x000fea0003800000 */
.L_x_187:
        /* <DEDUP_REMOVED lines=10> */
.L_x_190:
[----:B------:R-:W-:Y:S05]  /*4eb0*/  BSYNC B1 ;  /* 0x0000000000017941 */ /* 0x000fea0003800000 */
.L_x_189:
[----:B------:R-:W-:Y:S01]  /*4ec0*/  @!P2 IMAD R99, R99, R153, R10 ;  /* 0x000000996363a224 */ /* 0x000fe200078e020a */
[----:B------:R-:W-:Y:S04]  /*4ed0*/  BSSY B1, `(.L_x_191) ;  /* 0x0000006000017945 */ /* 0x000fe80003800000 */
[----:B------:R0:W-:Y:S01]  /*4ee0*/  @!P2 STG.E.U8 desc[UR36][R6.64+0x91], R99 ;  /* 0x000091630600a986 */ /* 0x0001e2000c101124 */
[----:B------:R-:W-:Y:S05]  /*4ef0*/  @P3 BRA `(.L_x_192) ;  /* 0x00000000000c3947 */ /* 0x000fea0003800000 */
[----:B------:R-:W1:Y:S02]  /*4f00*/  LDG.E.U8 R164, desc[UR36][R2.64+0x98] ;  /* 0x0000982402a47981 */ /* 0x000e64000c1e1100 */
[----:B-1----:R-:W-:-:S05]  /*4f10*/  PRMT R11, R164, 0x8880, RZ ;  /* 0x00008880a40b7816 */ /* 0x002fca00000000ff */
[----:B------:R-:W-:-:S07]  /*4f20*/  IMAD R10, R11, R152, RZ ;  /* 0x000000980b0a7224 */ /* 0x000fce00078e02ff */
.L_x_192:
[----:B------:R-:W-:Y:S05]  /*4f30*/  BSYNC B1 ;  /* 0x0000000000017941 */ /* 0x000fea0003800000 */
.L_x_191:
[----:B-1----:R-:W-:Y:S01]  /*4f40*/  @!P3 IMAD R11, R100, R153, R10 ;  /* 0x00000099640bb224 */ /* 0x002fe200078e020a */
[----:B------:R-:W-:Y:S04]  /*4f50*/  BSSY B1, `(.L_x_193) ;  /* 0x0000006000017945 */ /* 0x000fe80003800000 */
[----:B------:R1:W-:Y:S01]  /*4f60*/  @!P3 STG.E.U8 desc[UR36][R4.64+0x98], R11 ;  /* 0x0000980b0400b986 */ /* 0x0003e2000c101124 */
[----:B------:R-:W-:Y:S05]  /*4f70*/  @P4 BRA `(.L_x_194) ;  /* 0x00000000000c4947 */ /* 0x000fea0003800000 */
[----:B------:R-:W1:Y:S02]  /*4f80*/  LDG.E.U8 R164, desc[UR36][R2.64+0x99] ;  /* 0x0000992402a47981 */ /* 0x000e64000c1e1100 */
[----:B-1----:R-:W-:-:S05]  /*4f90*/  PRMT R11, R164, 0x8880, RZ ;  /* 0x00008880a40b7816 */ /* 0x002fca00000000ff */
[----:B------:R-:W-:-:S07]  /*4fa0*/  IMAD R10, R11, R152, RZ ;  /* 0x000000980b0a7224 */ /* 0x000fce00078e02ff */
.L_x_194:
[----:B------:R-:W-:Y:S05]  /*4fb0*/  BSYNC B1 ;  /* 0x0000000000017941 */ /* 0x000fea0003800000 */
.L_x_193:
        /* <DEDUP_REMOVED lines=10> */
.L_x_196:
[----:B------:R-:W-:Y:S05]  /*5060*/  BSYNC B1 ;  /* 0x0000000000017941 */ /* 0x000fea0003800000 */
.L_x_195:
[----:B-1----:R-:W-:Y:S01]  /*5070*/  @!P2 IMAD R11, R102, R153, R10 ;  /* 0x00000099660ba224 */ /* 0x002fe200078e020a */
[----:B------:R-:W-:Y:S04]  /*5080*/  BSSY B1, `(.L_x_197) ;  /* 0x0000006000017945 */ /* 0x000fe80003800000 */
[----:B------:R1:W-:Y:S01]  /*5090*/  @!P2 STG.E.U8 desc[UR36][R6.64+0x98], R11 ;  /* 0x0000980b0600a986 */ /* 0x0003e2000c101124 */
[----:B------:R-:W-:Y:S05]  /*50a0*/  @P3 BRA `(.L_x_198) ;  /* 0x00000000000c3947 */ /* 0x000fea0003800000 */
[----:B------:R-:W1:Y:S02]  /*50b0*/  LDG.E.U8 R164, desc[UR36][R8.64+0x99] ;  /* 0x0000992408a47981 */ /* 0x000e64000c1e1100 */
[----:B-1----:R-:W-:-:S05]  /*50c0*/  PRMT R11, R164, 0x8880, RZ ;  /* 0x00008880a40b7816 */ /* 0x002fca00000000ff */
[----:B------:R-:W-:-:S07]  /*50d0*/  IMAD R10, R11, R152, RZ ;  /* 0x000000980b0a7224 */ /* 0x000fce00078e02ff */
.L_x_198:
[----:B------:R-:W-:Y:S05]  /*50e0*/  BSYNC B1 ;  /* 0x0000000000017941 */ /* 0x000fea0003800000 */
.L_x_197:
[----:B------:R-:W-:Y:S01]  /*50f0*/  @!P3 IMAD R103, R103, R153, R10 ;  /* 0x000000996767b224 */ /* 0x000fe200078e020a */
[----:B------:R-:W-:Y:S04]  /*5100*/  BSSY B1, `(.L_x_199) ;  /* 0x0000006000017945 */ /* 0x000fe80003800000 */
[----:B------:R0:W-:Y:S01]  /*5110*/  @!P3 STG.E.U8 desc[UR36][R6.64+0x99], R103 ;  /* 0x000099670600b986 */ /* 0x0001e2000c101124 */
[----:B------:R-:W-:Y:S05]  /*5120*/  @P4 BRA `(.L_x_200) ;  /* 0x00000000000c4947 */ /* 0x000fea0003800000 */
[----:B------:R-:W1:Y:S02]  /*5130*/  LDG.E.U8 R164, desc[UR36][R2.64+0xa0] ;  /* 0x0000a02402a47981 */ /* 0x000e64000c1e1100 */
[----:B-1----:R-:W-:-:S05]  /*5140*/  PRMT R11, R164, 0x8880, RZ ;  /* 0x00008880a40b7816 */ /* 0x002fca00000000ff */
[----:B------:R-:W-:-:S07]  /*5150*/  IMAD R10, R11, R152, RZ ;  /* 0x000000980b0a7224 */ /* 0x000fce00078e02ff */
.L_x_200:
[----:B------:R-:W-:Y:S05]  /*5160*/  BSYNC B1 ;  /* 0x0000000000017941 */ /* 0x000fea0003800000 */
.L_x_199:
        /* <DEDUP_REMOVED lines=10> */
.L_x_202:
[----:B------:R-:W-:Y:S05]  /*5210*/  BSYNC B1 ;  /* 0x0000000000017941 */ /* 0x000fea0003800000 */
.L_x_201:
[----:B------:R-:W-:Y:S01]  /*5220*/  @!P2 IMAD R105, R105, R153, R10 ;  /* 0x000000996969a224 */ /* 0x000fe200078e020a */
[----:B------:R-:W-:Y:S04]  /*5230*/  BSSY B1, `(.L_x_203) ;  /* 0x0000006000017945 */ /* 0x000fe80003800000 */
[----:B------:R0:W-:Y:S01]  /*5240*/  @!P2 STG.E.U8 desc[UR36][R4.64+0xa1], R105 ;  /* 0x0000a1690400a986 */ /* 0x0001e2000c101124 */
[----:B------:R-:W-:Y:S05]  /*5250*/  @P3 BRA `(.L_x_204) ;  /* 0x00000000000c3947 */ /* 0x000fea0003800000 */
[----:B------:R-:W1:Y:S02]  /*5260*/  LDG.E.U8 R164, desc[UR36][R8.64+0xa0] ;  /* 0x0000a02408a47981 */ /* 0x000e64000c1e1100 */
[----:B-1----:R-:W-:-:S05]  /*5270*/  PRMT R11, R164, 0x8880, RZ ;  /* 0x00008880a40b7816 */ /* 0x002fca00000000ff */
[----:B------:R-:W-:-:S07]  /*5280*/  IMAD R10, R11, R152, RZ ;  /* 0x000000980b0a7224 */ /* 0x000fce00078e02ff */
.L_x_204:
[----:B------:R-:W-:Y:S05]  /*5290*/  BSYNC B1 ;  /* 0x0000000000017941 */ /* 0x000fea0003800000 */
.L_x_203:
[----:B-1----:R-:W-:Y:S01]  /*52a0*/  @!P3 IMAD R11, R106, R153, R10 ;  /* 0x000000996a0bb224 */ /* 0x002fe200078e020a */
[----:B------:R-:W-:Y:S04]  /*52b0*/  BSSY B1, `(.L_x_205) ;  /* 0x0000006000017945 */ /* 0x000fe80003800000 */
[----:B------:R1:W-:Y:S01]  /*52c0*/  @!P3 STG.E.U8 desc[UR36][R6.64+0xa0], R11 ;  /* 0x0000a00b0600b986 */ /* 0x0003e2000c101124 */
[----:B------:R-:W-:Y:S05]  /*52d0*/  @P4 BRA `(.L_x_206) ;  /* 0x00000000000c4947 */ /* 0x000fea0003800000 */
[----:B------:R-:W1:Y:S02]  /*52e0*/  LDG.E.U8 R164, desc[UR36][R8.64+0xa1] ;  /* 0x0000a12408a47981 */ /* 0x000e64000c1e1100 */
[----:B-1----:R-:W-:-:S05]  /*52f0*/  PRMT R11, R164, 0x8880, RZ ;  /* 0x00008880a40b7816 */ /* 0x002fca00000000ff */
[----:B------:R-:W-:-:S07]  /*5300*/  IMAD R10, R11, R152, RZ ;  /* 0x000000980b0a7224 */ /* 0x000fce00078e02ff */
.L_x_206:
[----:B------:R-:W-:Y:S05]  /*5310*/  BSYNC B1 ;  /* 0x0000000000017941 */ /* 0x000fea0003800000 */
.L_x_205:
        /* <DEDUP_REMOVED lines=10> */
.L_x_208:
[----:B------:R-:W-:Y:S05]  /*53c0*/  BSYNC B1 ;  /* 0x0000000000017941 */ /* 0x000fea0003800000 */
.L_x_207:
[----:B-1----:R-:W-:Y:S01]  /*53d0*/  @!P2 IMAD R11, R108, R153, R10 ;  /* 0x000000996c0ba224 */ /* 0x002fe200078e020a */
[----:B------:R-:W-:Y:S04]  /*53e0*/  BSSY B1, `(.L_x_209) ;  /* 0x0000006000017945 */ /* 0x000fe80003800000 */
[----:B------:R1:W-:Y:S01]  /*53f0*/  @!P2 STG.E.U8 desc[UR36][R4.64+0xa8], R11 ;  /* 0x0000a80b0400a986 */ /* 0x0003e2000c101124 */
[----:B------:R-:W-:Y:S05]  /*5400*/  @P3 BRA `(.L_x_210) ;  /* 0x00000000000c3947 */ /* 0x000fea0003800000 */
[----:B------:R-:W1:Y:S02]  /*5410*/  LDG.E.U8 R164, desc[UR36][R2.64+0xa9] ;  /* 0x0000a92402a47981 */ /* 0x000e64000c1e1100 */
[----:B-1----:R-:W-:-:S05]  /*5420*/  PRMT R11, R164, 0x8880, RZ ;  /* 0x00008880a40b7816 */ /* 0x002fca00000000ff */
[----:B------:R-:W-:-:S07]  /*5430*/  IMAD R10, R11, R152, RZ ;  /* 0x000000980b0a7224 */ /* 0x000fce00078e02ff */
.L_x_210:
[----:B------:R-:W-:Y:S05]  /*5440*/  BSYNC B1 ;  /* 0x0000000000017941 */ /* 0x000fea0003800000 */
.L_x_209:
[----:B------:R-:W-:Y:S01]  /*5450*/  @!P3 IMAD R109, R109, R153, R10 ;  /* 0x000000996d6db224 */ /* 0x000fe200078e020a */
[----:B------:R-:W-:Y:S04]  /*5460*/  BSSY B1, `(.L_x_211) ;  /* 0x0000006000017945 */ /* 0x000fe80003800000 */
[----:B------:R0:W-:Y:S01]  /*5470*/  @!P3 STG.E.U8 desc[UR36][R4.64+0xa9], R109 ;  /* 0x0000a96d0400b986 */ /* 0x0001e2000c101124 */
[----:B------:R-:W-:Y:S05]  /*5480*/  @P4 BRA `(.L_x_212) ;  /* 0x00000000000c4947 */ /* 0x000fea0003800000 */
[----:B------:R-:W1:Y:S02]  /*5490*/  LDG.E.U8 R164, desc[UR36][R8.64+0xa8] ;  /* 0x0000a82408a47981 */ /* 0x000e64000c1e1100 */
[----:B-1----:R-:W-:-:S05]  /*54a0*/  PRMT R11, R164, 0x8880, RZ ;  /* 0x00008880a40b7816 */ /* 0x002fca00000000ff */
[----:B------:R-:W-:-:S07]  /*54b0*/  IMAD R10, R11, R152, RZ ;  /* 0x000000980b0a7224 */ /* 0x000fce00078e02ff */
.L_x_212:
[----:B------:R-:W-:Y:S05]  /*54c0*/  BSYNC B1 ;  /* 0x0000000000017941 */ /* 0x000fea0003800000 */
.L_x_211:
        /* <DEDUP_REMOVED lines=10> */
.L_x_214:
[----:B------:R-:W-:Y:S05]  /*5570*/  BSYNC B1 ;  /* 0x0000000000017941 */ /* 0x000fea0003800000 */
.L_x_213:
[----:B------:R-:W-:Y:S01]  /*5580*/  @!P2 IMAD R111, R111, R153, R10 ;  /* 0x000000996f6fa224 */ /* 0x000fe200078e020a */
[----:B------:R-:W-:Y:S04]  /*5590*/  BSSY B1, `(.L_x_215) ;  /* 0x0000006000017945 */ /* 0x000fe80003800000 */
[----:B------:R0:W-:Y:S01]  /*55a0*/  @!P2 STG.E.U8 desc[UR36][R6.64+0xa9], R111 ;  /* 0x0000a96f0600a986 */ /* 0x0001e2000c101124 */
[----:B------:R-:W-:Y:S05]  /*55b0*/  @P3 BRA `(.L_x_216) ;  /* 0x00000000000c3947 */ /* 0x000fea0003800000 */
[----:B------:R-:W1:Y:S02]  /*55c0*/  LDG.E.U8 R164, desc[UR36][R2.64+0xb0] ;  /* 0x0000b02402a47981 */ /* 0x000e64000c1e1100 */
[----:B-1----:R-:W-:-:S05]  /*55d0*/  PRMT R11, R164, 0x8880, RZ ;  /* 0x00008880a40b7816 */ /* 0x002fca00000000ff */
[----:B------:R-:W-:-:S07]  /*55e0*/  IMAD R10, R11, R152, RZ ;  /* 0x000000980b0a7224 */ /* 0x000fce00078e02ff */
.L_x_216:
[----:B------:R-:W-:Y:S05]  /*55f0*/  BSYNC B1 ;  /* 0x0000000000017941 */ /* 0x000fea0003800000 */
.L_x_215:
[----:B-1----:R-:W-:Y:S01]  /*5600*/  @!P3 IMAD R11, R112, R153, R10 ;  /* 0x00000099700bb224 */ /* 0x002fe200078e020a */
[----:B------:R-:W-:Y:S04]  /*5610*/  BSSY B1, `(.L_x_217) ;  /* 0x0000006000017945 */ /* 0x000fe80003800000 */
[----:B------:R1:W-:Y:S01]  /*5620*/  @!P3 STG.E.U8 desc[UR36][R4.64+0xb0], R11 ;  /* 0x0000b00b0400b986 */ /* 0x0003e2000c101124 */
[----:B------:R-:W-:Y:S05]  /*5630*/  @P4 BRA `(.L_x_218) ;  /* 0x00000000000c4947 */ /* 0x000fea0003800000 */
[----:B------:R-:W1:Y:S02]  /*5640*/  LDG.E.U8 R164, desc[UR36][R2.64+0xb1] ;  /* 0x0000b12402a47981 */ /* 0x000e64000c1e1100 */
[----:B-1----:R-:W-:-:S05]  /*5650*/  PRMT R11, R164, 0x8880, RZ ;  /* 0x00008880a40b7816 */ /* 0x002fca00000000ff */
[----:B------:R-:W-:-:S07]  /*5660*/  IMAD R10, R11, R152, RZ ;  /* 0x000000980b0a7224 */ /* 0x000fce00078e02ff */
.L_x_218:
[----:B------:R-:W-:Y:S05]  /*5670*/  BSYNC B1 ;  /* 0x0000000000017941 */ /* 0x000fea0003800000 */
.L_x_217:
        /* <DEDUP_REMOVED lines=10> */
.L_x_220:
[----:B------:R-:W-:Y:S05]  /*5720*/  BSYNC B1 ;  /* 0x0000000000017941 */ /* 0x000fea0003800000 */
.L_x_219:
[----:B-1----:R-:W-:Y:S01]  /*5730*/  @!P2 IMAD R11, R114, R153, R10 ;  /* 0x00000099720ba224 */ /* 0x002fe200078e020a */
[----:B------:R-:W-:Y:S04]  /*5740*/  BSSY B1, `(.L_x_221) ;  /* 0x0000006000017945 */ /* 0x000fe80003800000 */
[----:B------:R1:W-:Y:S01]  /*5750*/  @!P2 STG.E.U8 desc[UR36][R6.64+0xb0], R11 ;  /* 0x0000b00b0600a986 */ /* 0x0003e2000c101124 */
[----:B------:R-:W-:Y:S05]  /*5760*/  @P3 BRA `(.L_x_222) ;  /* 0x00000000000c3947 */ /* 0x000fea0003800000 */
[----:B------:R-:W1:Y:S02]  /*5770*/  LDG.E.U8 R164, desc[UR36][R8.64+0xb1] ;  /* 0x0000b12408a47981 */ /* 0x000e64000c1e1100 */
[----:B-1----:R-:W-:-:S05]  /*5780*/  PRMT R11, R164, 0x8880, RZ ;  /* 0x00008880a40b7816 */ /* 0x002fca00000000ff */
[----:B------:R-:W-:-:S07]  /*5790*/  IMAD R10, R11, R152, RZ ;  /* 0x000000980b0a7224 */ /* 0x000fce00078e02ff */
.L_x_222:
[----:B------:R-:W-:Y:S05]  /*57a0*/  BSYNC B1 ;  /* 0x0000000000017941 */ /* 0x000fea0003800000 */
.L_x_221:
[----:B------:R-:W-:Y:S01]  /*57b0*/  @!P3 IMAD R115, R115, R153, R10 ;  /* 0x000000997373b224 */ /* 0x000fe200078e020a */
[----:B------:R-:W-:Y:S04]  /*57c0*/  BSSY B1, `(.L_x_223) ;  /* 0x0000006000017945 */ /* 0x000fe80003800000 */
[----:B------:R0:W-:Y:S01]  /*57d0*/  @!P3 STG.E.U8 desc[UR36][R6.64+0xb1], R115 ;  /* 0x0000b1730600b986 */ /* 0x0001e2000c101124 */
[----:B------:R-:W-:Y:S05]  /*57e0*/  @P4 BRA `(.L_x_224) ;  /* 0x00000000000c4947 */ /* 0x000fea0003800000 */
[----:B------:R-:W1:Y:S02]  /*57f0*/  LDG.E.U8 R164, desc[UR36][R2.64+0xb8] ;  /* 0x0000b82402a47981 */ /* 0x000e64000c1e1100 */
[----:B-1----:R-:W-:-:S05]  /*5800*/  PRMT R11, R164, 0x8880, RZ ;  /* 0x00008880a40b7816 */ /* 0x002fca00000000ff */
[----:B------:R-:W-:-:S07]  /*5810*/  IMAD R10, R11, R152, RZ ;  /* 0x000000980b0a7224 */ /* 0x000fce00078e02ff */
.L_x_224:
[----:B------:R-:W-:Y:S05]  /*5820*/  BSYNC B1 ;  /* 0x0000000000017941 */ /* 0x000fea0003800000 */
.L_x_223:
        /* <DEDUP_REMOVED lines=10> */
.L_x_226:
[----:B------:R-:W-:Y:S05]  /*58d0*/  BSYNC B1 ;  /* 0x0000000000017941 */ /* 0x000fea0003800000 */
.L_x_225:
[----:B------:R-:W-:Y:S01]  /*58e0*/  @!P2 IMAD R117, R117, R153, R10 ;  /* 0x000000997575a224 */ /* 0x000fe200078e020a */
[----:B------:R-:W-:Y:S04]  /*58f0*/  BSSY B1, `(.L_x_227) ;  /* 0x0000006000017945 */ /* 0x000fe80003800000 */
[----:B------:R0:W-:Y:S01]  /*5900*/  @!P2 STG.E.U8 desc[UR36][R4.64+0xb9], R117 ;  /* 0x0000b9750400a986 */ /* 0x0001e2000c101124 */
[----:B------:R-:W-:Y:S05]  /*5910*/  @P3 BRA `(.L_x_228) ;  /* 0x00000000000c3947 */ /* 0x000fea0003800000 */
[----:B------:R-:W1:Y:S02]  /*5920*/  LDG.E.U8 R164, desc[UR36][R8.64+0xb8] ;  /* 0x0000b82408a47981 */ /* 0x000e64000c1e1100 */
[----:B-1----:R-:W-:-:S05]  /*5930*/  PRMT R11, R164, 0x8880, RZ ;  /* 0x00008880a40b7816 */ /* 0x002fca00000000ff */
[----:B------:R-:W-:-:S07]  /*5940*/  IMAD R10, R11, R152, RZ ;  /* 0x000000980b0a7224 */ /* 0x000fce00078e02ff */
.L_x_228:
[----:B------:R-:W-:Y:S05]  /*5950*/  BSYNC B1 ;  /* 0x0000000000017941 */ /* 0x000fea0003800000 */
.L_x_227:
[----:B-1----:R-:W-:Y:S01]  /*5960*/  @!P3 IMAD R11, R118, R153, R10 ;  /* 0x00000099760bb224 */ /* 0x002fe200078e020a */
[----:B------:R-:W-:Y:S04]  /*5970*/  BSSY B1, `(.L_x_229) ;  /* 0x0000006000017945 */ /* 0x000fe80003800000 */
[----:B------:R1:W-:Y:S01]  /*5980*/  @!P3 STG.E.U8 desc[UR36][R6.64+0xb8], R11 ;  /* 0x0000b80b0600b986 */ /* 0x0003e2000c101124 */
[----:B------:R-:W-:Y:S05]  /*5990*/  @P4 BRA `(.L_x_230) ;  /* 0x00000000000c4947 */ /* 0x000fea0003800000 */
[----:B------:R-:W1:Y:S02]  /*59a0*/  LDG.E.U8 R164, desc[UR36][R8.64+0xb9] ;  /* 0x0000b92408a47981 */ /* 0x000e64000c1e1100 */
[----:B-1----:R-:W-:-:S05]  /*59b0*/  PRMT R11, R164, 0x8880, RZ ;  /* 0x00008880a40b7816 */ /* 0x002fca00000000ff */
[----:B------:R-:W-:-:S07]  /*59c0*/  IMAD R10, R11, R152, RZ ;  /* 0x000000980b0a7224 */ /* 0x000fce00078e02ff */
.L_x_230:
[----:B------:R-:W-:Y:S05]  /*59d0*/  BSYNC B1 ;  /* 0x0000000000017941 */ /* 0x000fea0003800000 */
.L_x_229:
        /* <DEDUP_REMOVED lines=10> */
.L_x_232:
[----:B------:R-:W-:Y:S05]  /*5a80*/  BSYNC B1 ;  /* 0x0000000000017941 */ /* 0x000fea0003800000 */
.L_x_231:
[----:B-1----:R-:W-:Y:S01]  /*5a90*/  @!P2 IMAD R11, R120, R153, R10 ;  /* 0x00000099780ba224 */ /* 0x002fe200078e020a */
[----:B------:R-:W-:Y:S04]  /*5aa0*/  BSSY B1, `(.L_x_233) ;  /* 0x0000006000017945 */ /* 0x000fe80003800000 */
[----:B------:R1:W-:Y:S01]  /*5ab0*/  @!P2 STG.E.U8 desc[UR36][R4.64+0xc0], R11 ;  /* 0x0000c00b0400a986 */ /* 0x0003e2000c101124 */
[----:B------:R-:W-:Y:S05]  /*5ac0*/  @P3 BRA `(.L_x_234) ;  /* 0x00000000000c3947 */ /* 0x000fea0003800000 */
[----:B------:R-:W1:Y:S02]  /*5ad0*/  LDG.E.U8 R164, desc[UR36][R2.64+0xc1] ;  /* 0x0000c12402a47981 */ /* 0x000e64000c1e1100 */
[----:B-1----:R-:W-:-:S05]  /*5ae0*/  PRMT R11, R164, 0x8880, RZ ;  /* 0x00008880a40b7816 */ /* 0x002fca00000000ff */
[----:B------:R-:W-:-:S07]  /*5af0*/  IMAD R10, R11, R152, RZ ;  /* 0x000000980b0a7224 */ /* 0x000fce00078e02ff */
.L_x_234:
[----:B------:R-:W-:Y:S05]  /*5b00*/  BSYNC B1 ;  /* 0x0000000000017941 */ /* 0x000fea0003800000 */
.L_x_233:
[----:B------:R-:W-:Y:S01]  /*5b10*/  @!P3 IMAD R121, R121, R153, R10 ;  /* 0x000000997979b224 */ /* 0x000fe200078e020a */
[----:B------:R-:W-:Y:S04]  /*5b20*/  BSSY B1, `(.L_x_235) ;  /* 0x0000006000017945 */ /* 0x000fe80003800000 */
[----:B------:R0:W-:Y:S01]  /*5b30*/  @!P3 STG.E.U8 desc[UR36][R4.64+0xc1], R121 ;  /* 0x0000c1790400b986 */ /* 0x0001e2000c101124 */
[----:B------:R-:W-:Y:S05]  /*5b40*/  @P4 BRA `(.L_x_236) ;  /* 0x00000000000c4947 */ /* 0x000fea0003800000 */
[----:B------:R-:W1:Y:S02]  /*5b50*/  LDG.E.U8 R164, desc[UR36][R8.64+0xc0] ;  /* 0x0000c02408a47981 */ /* 0x000e64000c1e1100 */
[----:B-1----:R-:W-:-:S05]  /*5b60*/  PRMT R11, R164, 0x8880, RZ ;  /* 0x00008880a40b7816 */ /* 0x002fca00000000ff */
[----:B------:R-:W-:-:S07]  /*5b70*/  IMAD R10, R11, R152, RZ ;  /* 0x000000980b0a7224 */ /* 0x000fce00078e02ff */
.L_x_236:
[----:B------:R-:W-:Y:S05]  /*5b80*/  BSYNC B1 ;  /* 0x0000000000017941 */ /* 0x000fea0003800000 */
.L_x_235:
        /* <DEDUP_REMOVED lines=10> */
.L_x_238:
[----:B------:R-:W-:Y:S05]  /*5c30*/  BSYNC B1 ;  /* 0x0000000000017941 */ /* 0x000fea0003800000 */
.L_x_237:
[----:B------:R-:W-:Y:S01]  /*5c40*/  @!P2 IMAD R123, R123, R153, R10 ;  /* 0x000000997b7ba224 */ /* 0x000fe200078e020a */
[----:B------:R-:W-:Y:S04]  /*5c50*/  BSSY B1, `(.L_x_239) ;  /* 0x0000006000017945 */ /* 0x000fe80003800000 */
[----:B------:R0:W-:Y:S01]  /*5c60*/  @!P2 STG.E.U8 desc[UR36][R6.64+0xc1], R123 ;  /* 0x0000c17b0600a986 */ /* 0x0001e2000c101124 */
[----:B------:R-:W-:Y:S05]  /*5c70*/  @P3 BRA `(.L_x_240) ;  /* 0x00000000000c3947 */ /* 0x000fea0003800000 */
[----:B------:R-:W1:Y:S02]  /*5c80*/  LDG.E.U8 R164, desc[UR36][R2.64+0xc8] ;  /* 0x0000c82402a47981 */ /* 0x000e64000c1e1100 */
[----:B-1----:R-:W-:-:S05]  /*5c90*/  PRMT R11, R164, 0x8880, RZ ;  /* 0x00008880a40b7816 */ /* 0x002fca00000000ff */
[----:B------:R-:W-:-:S07]  /*5ca0*/  IMAD R10, R11, R152, RZ ;  /* 0x000000980b0a7224 */ /* 0x000fce00078e02ff */
.L_x_240:
[----:B------:R-:W-:Y:S05]  /*5cb0*/  BSYNC B1 ;  /* 0x0000000000017941 */ /* 0x000fea0003800000 */
.L_x_239:
[----:B-1----:R-:W-:Y:S01]  /*5cc0*/  @!P3 IMAD R11, R124, R153, R10 ;  /* 0x000000997c0bb224 */ /* 0x002fe200078e020a */
[----:B------:R-:W-:Y:S04]  /*5cd0*/  BSSY B1, `(.L_x_241) ;  /* 0x0000006000017945 */ /* 0x000fe80003800000 */
[----:B------:R1:W-:Y:S01]  /*5ce0*/  @!P3 STG.E.U8 desc[UR36][R4.64+0xc8], R11 ;  /* 0x0000c80b0400b986 */ /* 0x0003e2000c101124 */
[----:B------:R-:W-:Y:S05]  /*5cf0*/  @P4 BRA `(.L_x_242) ;  /* 0x00000000000c4947 */ /* 0x000fea0003800000 */
[----:B------:R-:W1:Y:S02]  /*5d00*/  LDG.E.U8 R164, desc[UR36][R2.64+0xc9] ;  /* 0x0000c92402a47981 */ /* 0x000e64000c1e1100 */
[----:B-1----:R-:W-:-:S05]  /*5d10*/  PRMT R11, R164, 0x8880, RZ ;  /* 0x00008880a40b7816 */ /* 0x002fca00000000ff */
[----:B------:R-:W-:-:S07]  /*5d20*/  IMAD R10, R11, R152, RZ ;  /* 0x000000980b0a7224 */ /* 0x000fce00078e02ff */
.L_x_242:
[----:B------:R-:W-:Y:S05]  /*5d30*/  BSYNC B1 ;  /* 0x0000000000017941 */ /* 0x000fea0003800000 */
.L_x_241:
        /* <DEDUP_REMOVED lines=10> */
.L_x_244:
[----:B------:R-:W-:Y:S05]  /*5de0*/  BSYNC B1 ;  /* 0x0000000000017941 */ /* 0x000fea0003800000 */
.L_x_243:
[----:B-1----:R-:W-:Y:S01]  /*5df0*/  @!P2 IMAD R11, R126, R153, R10 ;  /* 0x000000997e0ba224 */ /* 0x002fe200078e020a */
[----:B------:R-:W-:Y:S04]  /*5e00*/  BSSY B1, `(.L_x_245) ;  /* 0x0000006000017945 */ /* 0x000fe80003800000 */
[----:B------:R1:W-:Y:S01]  /*5e10*/  @!P2 STG.E.U8 desc[UR36][R6.64+0xc8], R11 ;  /* 0x0000c80b0600a986 */ /* 0x0003e2000c101124 */
[----:B------:R-:W-:Y:S05]  /*5e20*/  @P3 BRA `(.L_x_246) ;  /* 0x00000000000c3947 */ /* 0x000fea0003800000 */
[----:B------:R-:W1:Y:S02]  /*5e30*/  LDG.E.U8 R164, desc[UR36][R8.64+0xc9] ;  /* 0x0000c92408a47981 */ /* 0x000e64000c1e1100 */
[----:B-1----:R-:W-:-:S05]  /*5e40*/  PRMT R11, R164, 0x8880, RZ ;  /* 0x00008880a40b7816 */ /* 0x002fca00000000ff */
[----:B------:R-:W-:-:S07]  /*5e50*/  IMAD R10, R11, R152, RZ ;  /* 0x000000980b0a7224 */ /* 0x000fce00078e02ff */
.L_x_246:
[----:B------:R-:W-:Y:S05]  /*5e60*/  BSYNC B1 ;  /* 0x0000000000017941 */ /* 0x000fea0003800000 */
.L_x_245:
[----:B------:R-:W-:Y:S01]  /*5e70*/  @!P3 IMAD R127, R127, R153, R10 ;  /* 0x000000997f7fb224 */ /* 0x000fe200078e020a */
[----:B------:R-:W-:Y:S04]  /*5e80*/  BSSY B1, `(.L_x_247) ;  /* 0x0000006000017945 */ /* 0x000fe80003800000 */
[----:B------:R0:W-:Y:S01]  /*5e90*/  @!P3 STG.E.U8 desc[UR36][R6.64+0xc9], R127 ;  /* 0x0000c97f0600b986 */ /* 0x0001e2000c101124 */
[----:B------:R-:W-:Y:S05]  /*5ea0*/  @P4 BRA `(.L_x_248) ;  /* 0x00000000000c4947 */ /* 0x000fea0003800000 */
[----:B------:R-:W1:Y:S02]  /*5eb0*/  LDG.E.U8 R164, desc[UR36][R2.64+0xd0] ;  /* 0x0000d02402a47981 */ /* 0x000e64000c1e1100 */
[----:B-1----:R-:W-:-:S05]  /*5ec0*/  PRMT R11, R164, 0x8880, RZ ;  /* 0x00008880a40b7816 */ /* 0x002fca00000000ff */
[----:B------:R-:W-:-:S07]  /*5ed0*/  IMAD R10, R11, R152, RZ ;  /* 0x000000980b0a7224 */ /* 0x000fce00078e02ff */
.L_x_248:
[----:B------:R-:W-:Y:S05]  /*5ee0*/  BSYNC B1 ;  /* 0x0000000000017941 */ /* 0x000fea0003800000 */
.L_x_247:
        /* <DEDUP_REMOVED lines=10> */
.L_x_250:
[----:B------:R-:W-:Y:S05]  /*5f90*/  BSYNC B1 ;  /* 0x0000000000017941 */ /* 0x000fea0003800000 */
.L_x_249:
[----:B------:R-:W-:Y:S01]  /*5fa0*/  @!P2 IMAD R129, R129, R153, R10 ;  /* 0x000000998181a224 */ /* 0x000fe200078e020a */
[----:B------:R-:W-:Y:S04]  /*5fb0*/  BSSY B1, `(.L_x_251) ;  /* 0x0000006000017945 */ /* 0x000fe80003800000 */
[----:B------:R0:W-:Y:S01]  /*5fc0*/  @!P2 STG.E.U8 desc[UR36][R4.64+0xd1], R129 ;  /* 0x0000d1810400a986 */ /* 0x0001e2000c101124 */
[----:B------:R-:W-:Y:S05]  /*5fd0*/  @P3 BRA `(.L_x_252) ;  /* 0x00000000000c3947 */ /* 0x000fea0003800000 */
[----:B------:R-:W1:Y:S02]  /*5fe0*/  LDG.E.U8 R164, desc[UR36][R8.64+0xd0] ;  /* 0x0000d02408a47981 */ /* 0x000e64000c1e1100 */
[----:B-1----:R-:W-:-:S05]  /*5ff0*/  PRMT R11, R164, 0x8880, RZ ;  /* 0x00008880a40b7816 */ /* 0x002fca00000000ff */
[----:B------:R-:W-:-:S07]  /*6000*/  IMAD R10, R11, R152, RZ ;  /* 0x000000980b0a7224 */ /* 0x000fce00078e02ff */
.L_x_252:
[----:B------:R-:W-:Y:S05]  /*6010*/  BSYNC B1 ;  /* 0x0000000000017941 */ /* 0x000fea0003800000 */
.L_x_251:
[----:B-1----:R-:W-:Y:S01]  /*6020*/  @!P3 IMAD R11, R130, R153, R10 ;  /* 0x00000099820bb224 */ /* 0x002fe200078e020a */
[----:B------:R-:W-:Y:S04]  /*6030*/  BSSY B1, `(.L_x_253) ;  /* 0x0000006000017945 */ /* 0x000fe80003800000 */
[----:B------:R1:W-:Y:S01]  /*6040*/  @!P3 STG.E.U8 desc[UR36][R6.64+0xd0], R11 ;  /* 0x0000d00b0600b986 */ /* 0x0003e2000c101124 */
[----:B------:R-:W-:Y:S05]  /*6050*/  @P4 BRA `(.L_x_254) ;  /* 0x00000000000c4947 */ /* 0x000fea0003800000 */
[----:B------:R-:W1:Y:S02]  /*6060*/  LDG.E.U8 R164, desc[UR36][R8.64+0xd1] ;  /* 0x0000d12408a47981 */ /* 0x000e64000c1e1100 */
[----:B-1----:R-:W-:-:S05]  /*6070*/  PRMT R11, R164, 0x8880, RZ ;  /* 0x00008880a40b7816 */ /* 0x002fca00000000ff */
[----:B------:R-:W-:-:S07]  /*6080*/  IMAD R10, R11, R152, RZ ;  /* 0x000000980b0a7224 */ /* 0x000fce00078e02ff */
.L_x_254:
[----:B------:R-:W-:Y:S05]  /*6090*/  BSYNC B1 ;  /* 0x0000000000017941 */ /* 0x000fea0003800000 */
.L_x_253:
        /* <DEDUP_REMOVED lines=10> */
.L_x_256:
[----:B------:R-:W-:Y:S05]  /*6140*/  BSYNC B1 ;  /* 0x0000000000017941 */ /* 0x000fea0003800000 */
.L_x_255:
[----:B-1----:R-:W-:Y:S01]  /*6150*/  @!P2 IMAD R11, R132, R153, R10 ;  /* 0x00000099840ba224 */ /* 0x002fe200078e020a */
[----:B------:R-:W-:Y:S04]  /*6160*/  BSSY B1, `(.L_x_257) ;  /* 0x0000006000017945 */ /* 0x000fe80003800000 */
[----:B------:R1:W-:Y:S01]  /*6170*/  @!P2 STG.E.U8 desc[UR36][R4.64+0xd8], R11 ;  /* 0x0000d80b0400a986 */ /* 0x0003e2000c101124 */
[----:B------:R-:W-:Y:S05]  /*6180*/  @P3 BRA `(.L_x_258) ;  /* 0x00000000000c3947 */ /* 0x000fea0003800000 */
[----:B------:R-:W1:Y:S02]  /*6190*/  LDG.E.U8 R164, desc[UR36][R2.64+0xd9] ;  /* 0x0000d92402a47981 */ /* 0x000e64000c1e1100 */
[----:B-1----:R-:W-:-:S05]  /*61a0*/  PRMT R11, R164, 0x8880, RZ ;  /* 0x00008880a40b7816 */ /* 0x002fca00000000ff */
[----:B------:R-:W-:-:S07]  /*61b0*/  IMAD R10, R11, R152, RZ ;  /* 0x000000980b0a7224 */ /* 0x000fce00078e02ff */
.L_x_258:
[----:B------:R-:W-:Y:S05]  /*61c0*/  BSYNC B1 ;  /* 0x0000000000017941 */ /* 0x000fea0003800000 */
.L_x_257:
[----:B------:R-:W-:Y:S01]  /*61d0*/  @!P3 IMAD R133, R133, R153, R10 ;  /* 0x000000998585b224 */ /* 0x000fe200078e020a */
[----:B------:R-:W-:Y:S04]  /*61e0*/  BSSY B1, `(.L_x_259) ;  /* 0x0000006000017945 */ /* 0x000fe80003800000 */
[----:B------:R0:W-:Y:S01]  /*61f0*/  @!P3 STG.E.U8 desc[UR36][R4.64+0xd9], R133 ;  /* 0x0000d9850400b986 */ /* 0x0001e2000c101124 */
[----:B------:R-:W-:Y:S05]  /*6200*/  @P4 BRA `(.L_x_260) ;  /* 0x00000000000c4947 */ /* 0x000fea0003800000 */
[----:B------:R-:W1:Y:S02]  /*6210*/  LDG.E.U8 R164, desc[UR36][R8.64+0xd8] ;  /* 0x0000d82408a47981 */ /* 0x000e64000c1e1100 */
[----:B-1----:R-:W-:-:S05]  /*6220*/  PRMT R11, R164, 0x8880, RZ ;  /* 0x00008880a40b7816 */ /* 0x002fca00000000ff */
[----:B------:R-:W-:-:S07]  /*6230*/  IMAD R10, R11, R152, RZ ;  /* 0x000000980b0a7224 */ /* 0x000fce00078e02ff */
.L_x_260:
[----:B------:R-:W-:Y:S05]  /*6240*/  BSYNC B1 ;  /* 0x0000000000017941 */ /* 0x000fea0003800000 */
.L_x_259:
        /* <DEDUP_REMOVED lines=10> */
.L_x_262:
[----:B------:R-:W-:Y:S05]  /*62f0*/  BSYNC B1 ;  /* 0x0000000000017941 */ /* 0x000fea0003800000 */
.L_x_261:
[----:B------:R-:W-:Y:S01]  /*6300*/  @!P2 IMAD R135, R135, R153, R10 ;  /* 0x000000998787a224 */ /* 0x000fe200078e020a */
[----:B------:R-:W-:Y:S04]  /*6310*/  BSSY B1, `(.L_x_263) ;  /* 0x0000006000017945 */ /* 0x000fe80003800000 */
[----:B------:R0:W-:Y:S01]  /*6320*/  @!P2 STG.E.U8 desc[UR36][R6.64+0xd9], R135 ;  /* 0x0000d9870600a986 */ /* 0x0001e2000c101124 */
[----:B------:R-:W-:Y:S05]  /*6330*/  @P3 BRA `(.L_x_264) ;  /* 0x00000000000c3947 */ /* 0x000fea0003800000 */
[----:B------:R-:W1:Y:S02]  /*6340*/  LDG.E.U8 R164, desc[UR36][R2.64+0xe0] ;  /* 0x0000e02402a47981 */ /* 0x000e64000c1e1100 */
[----:B-1----:R-:W-:-:S05]  /*6350*/  PRMT R11, R164, 0x8880, RZ ;  /* 0x00008880a40b7816 */ /* 0x002fca00000000ff */
[----:B------:R-:W-:-:S07]  /*6360*/  IMAD R10, R11, R152, RZ ;  /* 0x000000980b0a7224 */ /* 0x000fce00078e02ff */
.L_x_264:
[----:B------:R-:W-:Y:S05]  /*6370*/  BSYNC B1 ;  /* 0x0000000000017941 */ /* 0x000fea0003800000 */
.L_x_263:
[----:B-1----:R-:W-:Y:S01]  /*6380*/  @!P3 IMAD R11, R136, R153, R10 ;  /* 0x00000099880bb224 */ /* 0x002fe200078e020a */
[----:B------:R-:W-:Y:S04]  /*6390*/  BSSY B1, `(.L_x_265) ;  /* 0x0000006000017945 */ /* 0x000fe80003800000 */
[----:B------:R1:W-:Y:S01]  /*63a0*/  @!P3 STG.E.U8 desc[UR36][R4.64+0xe0], R11 ;  /* 0x0000e00b0400b986 */ /* 0x0003e2000c101124 */
[----:B------:R-:W-:Y:S05]  /*63b0*/  @P4 BRA `(.L_x_266) ;  /* 0x00000000000c4947 */ /* 0x000fea0003800000 */
[----:B------:R-:W1:Y:S02]  /*63c0*/  LDG.E.U8 R164, desc[UR36][R2.64+0xe1] ;  /* 0x0000e12402a47981 */ /* 0x000e64000c1e1100 */
[----:B-1----:R-:W-:-:S05]  /*63d0*/  PRMT R11, R164, 0x8880, RZ ;  /* 0x00008880a40b7816 */ /* 0x002fca00000000ff */
[----:B------:R-:W-:-:S07]  /*63e0*/  IMAD R10, R11, R152, RZ ;  /* 0x000000980b0a7224 */ /* 0x000fce00078e02ff */
.L_x_266:
[----:B------:R-:W-:Y:S05]  /*63f0*/  BSYNC B1 ;  /* 0x0000000000017941 */ /* 0x000fea0003800000 */
.L_x_265:
        /* <DEDUP_REMOVED lines=10> */
.L_x_268:
[----:B------:R-:W-:Y:S05]  /*64a0*/  BSYNC B1 ;  /* 0x0000000000017941 */ /* 0x000fea0003800000 */
.L_x_267:
[----:B-1----:R-:W-:Y:S01]  /*64b0*/  @!P2 IMAD R11, R138, R153, R10 ;  /* 0x000000998a0ba224 */ /* 0x002fe200078e020a */
[----:B------:R-:W-:Y:S04]  /*64c0*/  BSSY B1, `(.L_x_269) ;  /* 0x0000006000017945 */ /* 0x000fe80003800000 */
[----:B------:R1:W-:Y:S01]  /*64d0*/  @!P2 STG.E.U8 desc[UR36][R6.64+0xe0], R11 ;  /* 0x0000e00b0600a986 */ /* 0x0003e2000c101124 */
[----:B------:R-:W-:Y:S05]  /*64e0*/  @P3 BRA `(.L_x_270) ;  /* 0x00000000000c3947 */ /* 0x000fea0003800000 */
[----:B------:R-:W1:Y:S02]  /*64f0*/  LDG.E.U8 R164, desc[UR36][R8.64+0xe1] ;  /* 0x0000e12408a47981 */ /* 0x000e64000c1e1100 */
[----:B-1----:R-:W-:-:S05]  /*6500*/  PRMT R11, R164, 0x8880, RZ ;  /* 0x00008880a40b7816 */ /* 0x002fca00000000ff */
[----:B------:R-:W-:-:S07]  /*6510*/  IMAD R10, R11, R152, RZ ;  /* 0x000000980b0a7224 */ /* 0x000fce00078e02ff */
.L_x_270:
[----:B------:R-:W-:Y:S05]  /*6520*/  BSYNC B1 ;  /* 0x0000000000017941 */ /* 0x000fea0003800000 */
.L_x_269:
[----:B------:R-:W-:Y:S01]  /*6530*/  @!P3 IMAD R139, R139, R153, R10 ;  /* 0x000000998b8bb224 */ /* 0x000fe200078e020a */
[----:B------:R-:W-:Y:S04]  /*6540*/  BSSY B1, `(.L_x_271) ;  /* 0x0000006000017945 */ /* 0x000fe80003800000 */
[----:B------:R0:W-:Y:S01]  /*6550*/  @!P3 STG.E.U8 desc[UR36][R6.64+0xe1], R139 ;  /* 0x0000e18b0600b986 */ /* 0x0001e2000c101124 */
[----:B------:R-:W-:Y:S05]  /*6560*/  @P4 BRA `(.L_x_272) ;  /* 0x00000000000c4947 */ /* 0x000fea0003800000 */
[----:B------:R-:W1:Y:S02]  /*6570*/  LDG.E.U8 R164, desc[UR36][R2.64+0xe8] ;  /* 0x0000e82402a47981 */ /* 0x000e64000c1e1100 */
[----:B-1----:R-:W-:-:S05]  /*6580*/  PRMT R11, R164, 0x8880, RZ ;  /* 0x00008880a40b7816 */ /* 0x002fca00000000ff */
[----:B------:R-:W-:-:S07]  /*6590*/  IMAD R10, R11, R152, RZ ;  /* 0x000000980b0a7224 */ /* 0x000fce00078e02ff */
.L_x_272:
[----:B------:R-:W-:Y:S05]  /*65a0*/  BSYNC B1 ;  /* 0x0000000000017941 */ /* 0x000fea0003800000 */
.L_x_271:
        /* <DEDUP_REMOVED lines=10> */
.L_x_274:
[----:B------:R-:W-:Y:S05]  /*6650*/  BSYNC B1 ;  /* 0x0000000000017941 */ /* 0x000fea0003800000 */
.L_x_273:
[----:B------:R-:W-:Y:S01]  /*6660*/  @!P2 IMAD R141, R141, R153, R10 ;  /* 0x000000998d8da224 */ /* 0x000fe200078e020a */
[----:B------:R-:W-:Y:S04]  /*6670*/  BSSY B1, `(.L_x_275) ;  /* 0x0000006000017945 */ /* 0x000fe80003800000 */
[----:B------:R0:W-:Y:S01]  /*6680*/  @!P2 STG.E.U8 desc[UR36][R4.64+0xe9], R141 ;  /* 0x0000e98d0400a986 */ /* 0x0001e2000c101124 */
[----:B------:R-:W-:Y:S05]  /*6690*/  @P3 BRA `(.L_x_276) ;  /* 0x00000000000c3947 */ /* 0x000fea0003800000 */
[----:B------:R-:W1:Y:S02]  /*66a0*/  LDG.E.U8 R164, desc[UR36][R8.64+0xe8] ;  /* 0x0000e82408a47981 */ /* 0x000e64000c1e1100 */
[----:B-1----:R-:W-:-:S05]  /*66b0*/  PRMT R11, R164, 0x8880, RZ ;  /* 0x00008880a40b7816 */ /* 0x002fca00000000ff */
[----:B------:R-:W-:-:S07]  /*66c0*/  IMAD R10, R11, R152, RZ ;  /* 0x000000980b0a7224 */ /* 0x000fce00078e02ff */
.L_x_276:
[----:B------:R-:W-:Y:S05]  /*66d0*/  BSYNC B1 ;  /* 0x0000000000017941 */ /* 0x000fea0003800000 */
.L_x_275:
[----:B-1----:R-:W-:Y:S01]  /*66e0*/  @!P3 IMAD R11, R142, R153, R10 ;  /* 0x000000998e0bb224 */ /* 0x002fe200078e020a */
[----:B------:R-:W-:Y:S04]  /*66f0*/  BSSY B1, `(.L_x_277) ;  /* 0x0000006000017945 */ /* 0x000fe80003800000 */
[----:B------:R1:W-:Y:S01]  /*6700*/  @!P3 STG.E.U8 desc[UR36][R6.64+0xe8], R11 ;  /* 0x0000e80b0600b986 */ /* 0x0003e2000c101124 */
[----:B------:R-:W-:Y:S05]  /*6710*/  @P4 BRA `(.L_x_278) ;  /* 0x00000000000c4947 */ /* 0x000fea0003800000 */
[----:B------:R-:W1:Y:S02]  /*6720*/  LDG.E.U8 R164, desc[UR36][R8.64+0xe9] ;  /* 0x0000e92408a47981 */ /* 0x000e64000c1e1100 */
[----:B-1----:R-:W-:-:S05]  /*6730*/  PRMT R11, R164, 0x8880, RZ ;  /* 0x00008880a40b7816 */ /* 0x002fca00000000ff */
[----:B------:R-:W-:-:S07]  /*6740*/  IMAD R10, R11, R152, RZ ;  /* 0x000000980b0a7224 */ /* 0x000fce00078e02ff */
.L_x_278:
[----:B------:R-:W-:Y:S05]  /*6750*/  BSYNC B1 ;  /* 0x0000000000017941 */ /* 0x000fea0003800000 */
.L_x_277:
        /* <DEDUP_REMOVED lines=10> */
.L_x_280:
[----:B------:R-:W-:Y:S05]  /*6800*/  BSYNC B1 ;  /* 0x0000000000017941 */ /* 0x000fea0003800000 */
.L_x_279:
[----:B-1----:R-:W-:Y:S01]  /*6810*/  @!P2 IMAD R11, R144, R153, R10 ;  /* 0x00000099900ba224 */ /* 0x002fe200078e020a */
[----:B------:R-:W-:Y:S04]  /*6820*/  BSSY B1, `(.L_x_281) ;  /* 0x0000006000017945 */ /* 0x000fe80003800000 */
[----:B------:R1:W-:Y:S01]  /*6830*/  @!P2 STG.E.U8 desc[UR36][R4.64+0xf0], R11 ;  /* 0x0000f00b0400a986 */ /* 0x0003e2000c101124 */
[----:B------:R-:W-:Y:S05]  /*6840*/  @P3 BRA `(.L_x_282) ;  /* 0x00000000000c3947 */ /* 0x000fea0003800000 */
[----:B------:R-:W1:Y:S02]  /*6850*/  LDG.E.U8 R164, desc[UR36][R2.64+0xf1] ;  /* 0x0000f12402a47981 */ /* 0x000e64000c1e1100 */
[----:B-1----:R-:W-:-:S05]  /*6860*/  PRMT R11, R164, 0x8880, RZ ;  /* 0x00008880a40b7816 */ /* 0x002fca00000000ff */
[----:B------:R-:W-:-:S07]  /*6870*/  IMAD R10, R11, R152, RZ ;  /* 0x000000980b0a7224 */ /* 0x000fce00078e02ff */
.L_x_282:
[----:B------:R-:W-:Y:S05]  /*6880*/  BSYNC B1 ;  /* 0x0000000000017941 */ /* 0x000fea0003800000 */
.L_x_281:
[----:B------:R-:W-:Y:S01]  /*6890*/  @!P3 IMAD R145, R145, R153, R10 ;  /* 0x000000999191b224 */ /* 0x000fe200078e020a */
[----:B------:R-:W-:Y:S04]  /*68a0*/  BSSY B1, `(.L_x_283) ;  /* 0x0000006000017945 */ /* 0x000fe80003800000 */
[----:B------:R0:W-:Y:S01]  /*68b0*/  @!P3 STG.E.U8 desc[UR36][R4.64+0xf1], R145 ;  /* 0x0000f1910400b986 */ /* 0x0001e2000c101124 */
[----:B------:R-:W-:Y:S05]  /*68c0*/  @P4 BRA `(.L_x_284) ;  /* 0x00000000000c4947 */ /* 0x000fea0003800000 */
[----:B------:R-:W1:Y:S02]  /*68d0*/  LDG.E.U8 R164, desc[UR36][R8.64+0xf0] ;  /* 0x0000f02408a47981 */ /* 0x000e64000c1e1100 */
[----:B-1----:R-:W-:-:S05]  /*68e0*/  PRMT R11, R164, 0x8880, RZ ;  /* 0x00008880a40b7816 */ /* 0x002fca00000000ff */
[----:B------:R-:W-:-:S07]  /*68f0*/  IMAD R10, R11, R152, RZ ;  /* 0x000000980b0a7224 */ /* 0x000fce00078e02ff */
.L_x_284:
[----:B------:R-:W-:Y:S05]  /*6900*/  BSYNC B1 ;  /* 0x0000000000017941 */ /* 0x000fea0003800000 */
.L_x_283:
[----:B------:R-:W-:Y:S01]  /*6910*/  ISETP.LT.OR P2, PT, R0, 0xf2, !P0 ;  /* 0x000000f20000780c */ /* 0x000fe20004741670 */
[----:B-1----:R-:W-:Y:S01]  /*6920*/  @!P4 IMAD R11, R146, R153, R10 ;  /* 0x00000099920bc224 */ /* 0x002fe200078e020a */
[----:B------:R-:W-:Y:S01]  /*6930*/  BSSY B1, `(.L_x_285) ;  /* 0x0000009000017945 */ /* 0x000fe20003800000 */
[C---:B------:R-:W-:Y:S02]  /*6940*/  ISETP.LT.OR P3, PT, R0.reuse, 0xf9, !P1 ;  /* 0x000000f90000780c */ /* 0x040fe40004f61670 */
[C---:B------:R-:W-:Y:S01]  /*6950*/  ISETP.LT.OR P1, PT, R0.reuse, 0xfa, !P1 ;  /* 0x000000fa0000780c */ /* 0x040fe20004f21670 */
[----:B------:R1:W-:Y:S01]  /*6960*/  @!P4 STG.E.U8 desc[UR36][R6.64+0xf0], R11 ;  /* 0x0000f00b0600c986 */ /* 0x0003e2000c101124 */
[----:B------:R-:W-:-:S06]  /*6970*/  ISETP.LT.OR P4, PT, R0, 0xf9, !P0 ;  /* 0x000000f90000780c */ /* 0x000fcc0004781670 */
[----:B------:R-:W-:Y:S07]  /*6980*/  @P2 BRA `(.L_x_286) ;  /* 0x00000000000c2947 */ /* 0x000fee0003800000 */
[----:B------:R-:W1:Y:S02]  /*6990*/  LDG.E.U8 R164, desc[UR36][R8.64+0xf1] ;  /* 0x0000f12408a47981 */ /* 0x000e64000c1e1100 */
[----:B-1----:R-:W-:-:S05]  /*69a0*/  PRMT R11, R164, 0x8880, RZ ;  /* 0x00008880a40b7816 */ /* 0x002fca00000000ff */
[----:B------:R-:W-:-:S07]  /*69b0*/  IMAD R10, R11, R152, RZ ;  /* 0x000000980b0a7224 */ /* 0x000fce00078e02ff */
.L_x_286:
[----:B------:R-:W-:Y:S05]  /*69c0*/  BSYNC B1 ;  /* 0x0000000000017941 */ /* 0x000fea0003800000 */
.L_x_285:
[----:B------:R-:W-:Y:S01]  /*69d0*/  @!P2 IMAD R147, R147, R153, R10 ;  /* 0x000000999393a224 */ /* 0x000fe200078e020a */
[----:B------:R-:W-:Y:S04]  /*69e0*/  BSSY B1, `(.L_x_287) ;  /* 0x0000006000017945 */ /* 0x000fe80003800000 */
[----:B------:R0:W-:Y:S01]  /*69f0*/  @!P2 STG.E.U8 desc[UR36][R6.64+0xf1], R147 ;  /* 0x0000f1930600a986 */ /* 0x0001e2000c101124 */
[----:B------:R-:W-:Y:S05]  /*6a00*/  @P3 BRA `(.L_x_288) ;  /* 0x00000000000c3947 */ /* 0x000fea0003800000 */
[----:B------:R-:W1:Y:S02]  /*6a10*/  LDG.E.U8 R164, desc[UR36][R2.64+0xf8] ;  /* 0x0000f82402a47981 */ /* 0x000e64000c1e1100 */
[----:B-1----:R-:W-:-:S05]  /*6a20*/  PRMT R11, R164, 0x8880, RZ ;  /* 0x00008880a40b7816 */ /* 0x002fca00000000ff */
[----:B------:R-:W-:-:S07]  /*6a30*/  IMAD R10, R11, R152, RZ ;  /* 0x000000980b0a7224 */ /* 0x000fce00078e02ff */
.L_x_288:
[----:B------:R-:W-:Y:S05]  /*6a40*/  BSYNC B1 ;  /* 0x0000000000017941 */ /* 0x000fea0003800000 */
.L_x_287:
[----:B-1----:R-:W-:Y:S01]  /*6a50*/  @!P3 IMAD R11, R148, R153, R10 ;  /* 0x00000099940bb224 */ /* 0x002fe200078e020a */
[----:B------:R-:W-:Y:S04]  /*6a60*/  BSSY B1, `(.L_x_289) ;  /* 0x0000006000017945 */ /* 0x000fe80003800000 */
[----:B------:R1:W-:Y:S01]  /*6a70*/  @!P3 STG.E.U8 desc[UR36][R4.64+0xf8], R11 ;  /* 0x0000f80b0400b986 */ /* 0x0003e2000c101124 */
[----:B------:R-:W-:Y:S05]  /*6a80*/  @P1 BRA `(.L_x_290) ;  /* 0x00000000000c1947 */ /* 0x000fea0003800000 */
[----:B------:R-:W1:Y:S02]  /*6a90*/  LDG.E.U8 R164, desc[UR36][R2.64+0xf9] ;  /* 0x0000f92402a47981 */ /* 0x000e64000c1e1100 */
[----:B-1----:R-:W-:-:S05]  /*6aa0*/  PRMT R11, R164, 0x8880, RZ ;  /* 0x00008880a40b7816 */ /* 0x002fca00000000ff */
[----:B------:R-:W-:-:S07]  /*6ab0*/  IMAD R10, R11, R152, RZ ;  /* 0x000000980b0a7224 */ /* 0x000fce00078e02ff */
.L_x_290:
[----:B------:R-:W-:Y:S05]  /*6ac0*/  BSYNC B1 ;  /* 0x0000000000017941 */ /* 0x000fea0003800000 */
.L_x_289:
[----:B------:R-:W-:Y:S01]  /*6ad0*/  @!P1 IMAD R149, R149, R153, R10 ;  /* 0x0000009995959224 */ /* 0x000fe200078e020a */
[----:B------:R-:W-:Y:S04]  /*6ae0*/  BSSY B1, `(.L_x_291) ;  /* 0x0000006000017945 */ /* 0x000fe80003800000 */
[----:B------:R0:W-:Y:S01]  /*6af0*/  @!P1 STG.E.U8 desc[UR36][R4.64+0xf9], R149 ;  /* 0x0000f99504009986 */ /* 0x0001e2000c101124 */
[----:B------:R-:W-:Y:S05]  /*6b00*/  @P4 BRA `(.L_x_292) ;  /* 0x00000000000c4947 */ /* 0x000fea0003800000 */
[----:B------:R-:W0:Y:S02]  /*6b10*/  LDG.E.U8 R164, desc[UR36][R8.64+0xf8] ;  /* 0x0000f82408a47981 */ /* 0x000e24000c1e1100 */
[----:B0-----:R-:W-:-:S05]  /*6b20*/  PRMT R3, R164, 0x8880, RZ ;  /* 0x00008880a4037816 */ /* 0x001fca00000000ff */
[----:B------:R-:W-:-:S07]  /*6b30*/  IMAD R10, R3, R152, RZ ;  /* 0x00000098030a7224 */ /* 0x000fce00078e02ff */
.L_x_292:
[----:B------:R-:W-:Y:S05]  /*6b40*/  BSYNC B1 ;  /* 0x0000000000017941 */ /* 0x000fea0003800000 */
.L_x_291:
[----:B0-----:R-:W-:Y:S01]  /*6b50*/  @!P4 IMAD R3, R150, R153, R10 ;  /* 0x000000999603c224 */ /* 0x001fe200078e020a */
[----:B------:R-:W-:Y:S01]  /*6b60*/  ISETP.LT.OR P0, PT, R0, 0xfa, !P0 ;  /* 0x000000fa0000780c */ /* 0x000fe20004701670 */
[----:B------:R-:W-:Y:S03]  /*6b70*/  BSSY B1, `(.L_x_293) ;  /* 0x0000006000017945 */ /* 0x000fe60003800000 */
[----:B------:R0:W-:Y:S09]  /*6b80*/  @!P4 STG.E.U8 desc[UR36][R6.64+0xf8], R3 ;  /* 0x0000f8030600c986 */ /* 0x0001f2000c101124 */
[----:B------:R-:W-:Y:S05]  /*6b90*/  @P0 BRA `(.L_x_294) ;  /* 0x00000000000c0947 */ /* 0x000fea0003800000 */
[----:B------:R-:W0:Y:S02]  /*6ba0*/  LDG.E.U8 R164, desc[UR36][R8.64+0xf9] ;  /* 0x0000f92408a47981 */ /* 0x000e24000c1e1100 */
[----:B0-----:R-:W-:-:S05]  /*6bb0*/  PRMT R3, R164, 0x8880, RZ ;  /* 0x00008880a4037816 */ /* 0x001fca00000000ff */
[----:B------:R-:W-:-:S07]  /*6bc0*/  IMAD R10, R3, R152, RZ ;  /* 0x00000098030a7224 */ /* 0x000fce00078e02ff */
.L_x_294:
[----:B------:R-:W-:Y:S05]  /*6bd0*/  BSYNC B1 ;  /* 0x0000000000017941 */ /* 0x000fea0003800000 */
.L_x_293:
[----:B------:R-:W-:Y:S01]  /*6be0*/  IMAD R151, R151, R153, R10 ;  /* 0x0000009997977224 */ /* 0x000fe200078e020a */
[----:B------:R-:W-:Y:S06]  /*6bf0*/  @P0 BRA `(.L_x_295) ;  /* 0x0000001800100947 */ /* 0x000fec0003800000 */
[----:B------:R0:W-:Y:S01]  /*6c00*/  STG.E.U8 desc[UR36][R6.64+0xf9], R151 ;  /* 0x0000f99706007986 */ /* 0x0001e2000c101124 */
[----:B------:R-:W-:Y:S05]  /*6c10*/  BRA `(.L_x_295) ;  /* 0x0000001800087947 */ /* 0x000fea0003800000 */
.L_x_38:
[C---:B------:R-:W-:Y:S02]  /*6c20*/  ISETP.GE.AND P1, PT, R19.reuse, 0x1, PT ;  /* 0x000000011300780c */ /* 0x040fe40003f26270 */
[----:B------:R-:W-:Y:S02]  /*6c30*/  ISETP.GE.AND P0, PT, R19, 0x9, PT ;  /* 0x000000091300780c */ /* 0x000fe40003f06270 */
[C---:B------:R-:W-:Y:S02]  /*6c40*/  ISETP.LT.OR P2, PT, R0.reuse, 0x1, !P1 ;  /* 0x000000010000780c */ /* 0x040fe40004f41670 */
[C---:B------:R-:W-:Y:S02]  /*6c50*/  ISETP.LT.OR P3, PT, R0.reuse, 0x2, !P1 ;  /* 0x000000020000780c */ /* 0x040fe40004f61670 */
[----:B------:R-:W-:-:S09]  /*6c60*/  ISETP.LT.OR P4, PT, R0, 0x1, !P0 ;  /* 0x000000010000780c */ /* 0x000fd20004781670 */
[-C--:B------:R-:W-:Y:S02]  /*6c70*/  @!P2 IMAD R3, R24, R153.reuse, RZ ;  /* 0x000000991803a224 */ /* 0x080fe400078e02ff */
[-C--:B------:R-:W-:Y:S02]  /*6c80*/  @!P3 IMAD R25, R25, R153.reuse, RZ ;  /* 0x000000991919b224 */ /* 0x080fe400078e02ff */
[----:B------:R-:W-:Y:S01]  /*6c90*/  @!P4 IMAD R9, R26, R153, RZ ;  /* 0x000000991a09c224 */ /* 0x000fe200078e02ff */
[----:B------:R0:W-:Y:S01]  /*6ca0*/  @!P2 STG.E.U8 desc[UR36][R4.64], R3 ;  /* 0x000000030400a986 */ /* 0x0001e2000c101124 */
[----:B------:R-:W-:-:S03]  /*6cb0*/  ISETP.LT.OR P2, PT, R0, 0x2, !P0 ;  /* 0x000000020000780c */ /* 0x000fc60004741670 */
[----:B------:R-:W-:Y:S01]  /*6cc0*/  @!P3 STG.E.U8 desc[UR36][R4.64+0x1], R25 ;  /* 0x000001190400b986 */ /* 0x000fe2000c101124 */
[----:B------:R-:W-:-:S03]  /*6cd0*/  ISETP.LT.OR P3, PT, R0, 0x9, !P1 ;  /* 0x000000090000780c */ /* 0x000fc60004f61670 */
[----:B------:R1:W-:Y:S01]  /*6ce0*/  @!P4 STG.E.U8 desc[UR36][R6.64], R9 ;  /* 0x000000090600c986 */ /* 0x0003e2000c101124 */
[----:B------:R-:W-:-:S05]  /*6cf0*/  ISETP.LT.OR P4, PT, R0, 0xa, !P1 ;  /* 0x0000000a0000780c */ /* 0x000fca0004f81670 */
[----:B------:R-:W-:-:S04]  /*6d00*/  @!P2 IMAD R27, R27, R153, RZ ;  /* 0x000000991b1ba224 */ /* 0x000fc800078e02ff */
[-C--:B------:R-:W-:Y:S01]  /*6d10*/  @!P3 IMAD R11, R28, R153.reuse, RZ ;  /* 0x000000991c0bb224 */ /* 0x080fe200078e02ff */
[----:B------:R-:W-:Y:S01]  /*6d20*/  @!P2 STG.E.U8 desc[UR36][R6.64+0x1], R27 ;  /* 0x0000011b0600a986 */ /* 0x000fe2000c101124 */
[C---:B------:R-:W-:Y:S02]  /*6d30*/  ISETP.LT.OR P2, PT, R0.reuse, 0x9, !P0 ;  /* 0x000000090000780c */ /* 0x040fe40004741670 */
[----:B------:R-:W-:Y:S01]  /*6d40*/  @!P4 IMAD R29, R29, R153, RZ ;  /* 0x000000991d1dc224 */ /* 0x000fe200078e02ff */
[----:B------:R2:W-:Y:S01]  /*6d50*/  @!P3 STG.E.U8 desc[UR36][R4.64+0x8], R11 ;  /* 0x0000080b0400b986 */ /* 0x0005e2000c101124 */
[----:B------:R-:W-:-:S03]  /*6d60*/  ISETP.LT.OR P3, PT, R0, 0xa, !P0 ;  /* 0x0000000a0000780c */ /* 0x000fc60004761670 */
[----:B------:R-:W-:Y:S01]  /*6d70*/  @!P4 STG.E.U8 desc[UR36][R4.64+0x9], R29 ;  /* 0x0000091d0400c986 */ /* 0x000fe2000c101124 */
[----:B------:R-:W-:-:S05]  /*6d80*/  ISETP.LT.OR P4, PT, R0, 0x11, !P1 ;  /* 0x000000110000780c */ /* 0x000fca0004f81670 */
[----:B0-----:R-:W-:-:S04]  /*6d90*/  @!P2 IMAD R3, R30, R153, RZ ;  /* 0x000000991e03a224 */ /* 0x001fc800078e02ff */
[-C--:B------:R-:W-:Y:S01]  /*6da0*/  @!P3 IMAD R31, R31, R153.reuse, RZ ;  /* 0x000000991f1fb224 */ /* 0x080fe200078e02ff */
[----:B------:R0:W-:Y:S01]  /*6db0*/  @!P2 STG.E.U8 desc[UR36][R6.64+0x8], R3 ;  /* 0x000008030600a986 */ /* 0x0001e2000c101124 */
[----:B------:R-:W-:Y:S02]  /*6dc0*/  ISETP.LT.OR P2, PT, R0, 0x12, !P1 ;  /* 0x000000120000780c */ /* 0x000fe40004f41670 */
[----:B-1----:R-:W-:Y:S01]  /*6dd0*/  @!P4 IMAD R9, R32, R153, RZ ;  /* 0x000000992009c224 */ /* 0x002fe200078e02ff */
[----:B------:R-:W-:Y:S01]  /*6de0*/  @!P3 STG.E.U8 desc[UR36][R6.64+0x9], R31 ;  /* 0x0000091f0600b986 */ /* 0x000fe2000c101124 */
[----:B------:R-:W-:-:S03]  /*6df0*/  ISETP.LT.OR P3, PT, R0, 0x11, !P0 ;  /* 0x000000110000780c */ /* 0x000fc60004761670 */
[----:B------:R1:W-:Y:S01]  /*6e00*/  @!P4 STG.E.U8 desc[UR36][R4.64+0x10], R9 ;  /* 0x000010090400c986 */ /* 0x0003e2000c101124 */
[----:B------:R-:W-:-:S05]  /*6e10*/  ISETP.LT.OR P4, PT, R0, 0x12, !P0 ;  /* 0x000000120000780c */ /* 0x000fca0004781670 */
[----:B------:R-:W-:-:S04]  /*6e20*/  @!P2 IMAD R33, R33, R153, RZ ;  /* 0x000000992121a224 */ /* 0x000fc800078e02ff */
[-C--:B--2---:R-:W-:Y:S01]  /*6e30*/  @!P3 IMAD R11, R34, R153.reuse, RZ ;  /* 0x00000099220bb224 */ /* 0x084fe200078e02ff */
        /* <DEDUP_REMOVED lines=336> */
[----:B------:R1:W-:Y:S01]  /*8340*/  @!P3 STG.E.U8 desc[UR36][R4.64+0xf1], R145 ;  /* 0x0000f1910400b986 */ /* 0x0003e2000c101124 */
[C---:B------:R-:W-:Y:S02]  /*8350*/  ISETP.LT.OR P3, PT, R0.reuse, 0xf9, !P1 ;  /* 0x000000f90000780c */ /* 0x040fe40004f61670 */
[C---:B------:R-:W-:Y:S01]  /*8360*/  ISETP.LT.OR P1, PT, R0.reuse, 0xfa, !P1 ;  /* 0x000000fa0000780c */ /* 0x040fe20004f21670 */
[----:B------:R1:W-:Y:S01]  /*8370*/  @!P4 STG.E.U8 desc[UR36][R6.64+0xf0], R9 ;  /* 0x0000f0090600c986 */ /* 0x0003e2000c101124 */
[----:B------:R-:W-:-:S02]  /*8380*/  ISETP.LT.OR P4, PT, R0, 0xf9, !P0 ;  /* 0x000000f90000780c */ /* 0x000fc40004781670 */
[----:B------:R-:W-:-:S03]  /*8390*/  ISETP.LT.OR P0, PT, R0, 0xfa, !P0 ;  /* 0x000000fa0000780c */ /* 0x000fc60004701670 */
[----:B------:R-:W-:-:S04]  /*83a0*/  @!P2 IMAD R147, R147, R153, RZ ;  /* 0x000000999393a224 */ /* 0x000fc800078e02ff */
[-C--:B--2---:R-:W-:Y:S01]  /*83b0*/  @!P3 IMAD R11, R148, R153.reuse, RZ ;  /* 0x00000099940bb224 */ /* 0x084fe200078e02ff */
[----:B------:R1:W-:Y:S01]  /*83c0*/  @!P2 STG.E.U8 desc[UR36][R6.64+0xf1], R147 ;  /* 0x0000f1930600a986 */ /* 0x0003e2000c101124 */
[-C--:B------:R-:W-:Y:S02]  /*83d0*/  @!P1 IMAD R149, R149, R153.reuse, RZ ;  /* 0x0000009995959224 */ /* 0x080fe400078e02ff */
[-C--:B0-----:R-:W-:Y:S01]  /*83e0*/  @!P4 IMAD R3, R150, R153.reuse, RZ ;  /* 0x000000999603c224 */ /* 0x081fe200078e02ff */
[----:B------:R1:W-:Y:S01]  /*83f0*/  @!P3 STG.E.U8 desc[UR36][R4.64+0xf8], R11 ;  /* 0x0000f80b0400b986 */ /* 0x0003e2000c101124 */
[----:B------:R-:W-:-:S03]  /*8400*/  @!P0 IMAD R151, R151, R153, RZ ;  /* 0x0000009997978224 */ /* 0x000fc600078e02ff */
[----:B------:R1:W-:Y:S04]  /*8410*/  @!P1 STG.E.U8 desc[UR36][R4.64+0xf9], R149 ;  /* 0x0000f99504009986 */ /* 0x0003e8000c101124 */
[----:B------:R1:W-:Y:S04]  /*8420*/  @!P4 STG.E.U8 desc[UR36][R6.64+0xf8], R3 ;  /* 0x0000f8030600c986 */ /* 0x0003e8000c101124 */
[----:B------:R1:W-:Y:S02]  /*8430*/  @!P0 STG.E.U8 desc[UR36][R6.64+0xf9], R151 ;  /* 0x0000f99706008986 */ /* 0x0003e4000c101124 */
.L_x_295:
[----:B------:R-:W-:Y:S05]  /*8440*/  BSYNC B0 ;  /* 0x0000000000007941 */ /* 0x000fea0003800000 */
.L_x_37:
[----:B01----:R-:W2:Y:S01]  /*8450*/  LDL.64 R2, [R1] ;  /* 0x0000000001027983 */ /* 0x003ea20000100a00 */
[----:B------:R-:W-:Y:S01]  /*8460*/  ULDC.64 UR4, c[0x0][0x650] ;  /* 0x0001940000047ab9 */ /* 0x000fe20000000a00 */
[----:B------:R0:W-:Y:S01]  /*8470*/  SYNCS.ARRIVE.TRANS64.A1T0 RZ, [R162+UR45], RZ ;  /* 0x000000ffa2ff79a7 */ /* 0x0001e2000810002d */
[----:B------:R-:W-:Y:S01]  /*8480*/  PRMT R0, RZ, 0x7610, R0 ;  /* 0x00007610ff007816 */ /* 0x000fe20000000000 */
[----:B------:R-:W-:Y:S02]  /*8490*/  IMAD.MOV.U32 R19, RZ, RZ, -0x1 ;  /* 0xffffffffff137424 */ /* 0x000fe400078e00ff */
[----:B------:R-:W-:Y:S01]  /*84a0*/  IMAD.MOV.U32 R22, RZ, RZ, -0x1 ;  /* 0xffffffffff167424 */ /* 0x000fe200078e00ff */
[----:B--2---:R-:W-:-:S04]  /*84b0*/  LEA R18, P0, R2, R18, 0x1 ;  /* 0x0000001202127211 */ /* 0x004fc800078008ff */
[----:B------:R-:W-:Y:S01]  /*84c0*/  LEA.HI.X R17, R2, R17, R23, 0x1, P0 ;  /* 0x0000001102117211 */ /* 0x000fe200000f0c17 */
[----:B------:R-:W-:Y:S01]  /*84d0*/  IMAD.MOV.U32 R2, RZ, RZ, -0x1 ;  /* 0xffffffffff027424 */ /* 0x000fe200078e00ff */
[----:B------:R-:W-:-:S04]  /*84e0*/  ISETP.GE.U32.AND P0, PT, R18, UR4, PT ;  /* 0x0000000412007c0c */ /* 0x000fc8000bf06070 */
[----:B------:R-:W-:-:S13]  /*84f0*/  ISETP.GE.U32.AND.EX P0, PT, R17, UR5, PT, P0 ;  /* 0x0000000511007c0c */ /* 0x000fda000bf06100 */
[----:B0-----:R-:W-:Y:S05]  /*8500*/  @P0 BRA `(.L_x_296) ;  /* 0x0000000400700947 */ /* 0x001fea0003800000 */
[----:B------:R-:W0:Y:S01]  /*8510*/  S2R R10, SR_CTAID.X ;  /* 0x00000000000a7919 */ /* 0x000e220000002500 */
[----:B------:R-:W1:Y:S01]  /*8520*/  LDC.64 R8, c[0x0][0x628] ;  /* 0x00018a00ff087b82 */ /* 0x000e620000000a00 */
[----:B------:R-:W-:Y:S01]  /*8530*/  ULDC UR4, c[0x0][0x150] ;  /* 0x0000540000047ab9 */ /* 0x000fe20000000800 */
[----:B---3--:R-:W-:Y:S01]  /*8540*/  IMAD.MOV.U32 R6, RZ, RZ, R18 ;  /* 0x000000ffff067224 */ /* 0x008fe200078e0012 */
[----:B------:R-:W2:Y:S01]  /*8550*/  S2R R20, SR_CTAID.Y ;  /* 0x0000000000147919 */ /* 0x000ea20000002600 */
[----:B------:R-:W-:-:S04]  /*8560*/  IMAD.MOV.U32 R7, RZ, RZ, R17 ;  /* 0x000000ffff077224 */ /* 0x000fc800078e0011 */
[----:B------:R-:W3:Y:S08]  /*8570*/  LDC R15, c[0x0][0x144] ;  /* 0x00005100ff0f7b82 */ /* 0x000ef00000000800 */
[----:B------:R-:W2:Y:S08]  /*8580*/  LDC R0, c[0x0][0x630] ;  /* 0x00018c00ff007b82 */ /* 0x000eb00000000800 */
[----:B------:R-:W2:Y:S01]  /*8590*/  LDC.64 R12, c[0x0][0x620] ;  /* 0x00018800ff0c7b82 */ /* 0x000ea20000000a00 */
[----:B-1----:R-:W-:-:S04]  /*85a0*/  ISETP.NE.U32.AND P0, PT, R8, RZ, PT ;  /* 0x000000ff0800720c */ /* 0x002fc80003f05070 */
[----:B------:R-:W-:Y:S02]  /*85b0*/  ISETP.NE.AND.EX P0, PT, R9, RZ, PT, P0 ;  /* 0x000000ff0900720c */ /* 0x000fe40003f05300 */
[----:B0-----:R-:W-:-:S05]  /*85c0*/  I2FP.F32.U32 R2, R10 ;  /* 0x0000000a00027245 */ /* 0x001fca0000201000 */
[----:B------:R-:W-:-:S04]  /*85d0*/  FMUL R2, R2, UR4 ;  /* 0x0000000402027c20 */ /* 0x000fc80008400000 */
[----:B------:R0:W1:Y:S02]  /*85e0*/  F2I.U32.TRUNC.NTZ R14, R2 ;  /* 0x00000002000e7305 */ /* 0x000064000020f000 */
[----:B---3--:R-:W-:Y:S05]  /*85f0*/  @!P0 BRA `(.L_x_297) ;  /* 0x0000000000288947 */ /* 0x008fea0003800000 */
[----:B------:R-:W3:Y:S02]  /*8600*/  LDC R3, c[0x0][0x634] ;  /* 0x00018d00ff037b82 */ /* 0x000ee40000000800 */
[----:B---3--:R-:W-:-:S05]  /*8610*/  IADD3 R7, P0, R18, R3, RZ ;  /* 0x0000000312077210 */ /* 0x008fca0007f1e0ff */
[----:B------:R-:W-:-:S04]  /*8620*/  IMAD.X R11, RZ, RZ, R17, P0 ;  /* 0x000000ffff0b7224 */ /* 0x000fc800000e0611 */
[----:B0-----:R-:W-:-:S04]  /*8630*/  IMAD.WIDE.U32 R2, R11, R8, RZ ;  /* 0x000000080b027225 */ /* 0x001fc800078e00ff */
[----:B----4-:R-:W-:-:S04]  /*8640*/  IMAD.WIDE.U32 R4, P0, R7, R9, R2 ;  /* 0x0000000907047225 */ /* 0x010fc80007800002 */
[----:B------:R-:W-:-:S04]  /*8650*/  IMAD.WIDE.U32 R2, R7, R8, RZ ;  /* 0x0000000807027225 */ /* 0x000fc800078e00ff */
[----:B------:R-:W-:Y:S01]  /*8660*/  IMAD.X R7, RZ, RZ, RZ, P0 ;  /* 0x000000ffff077224 */ /* 0x000fe200000e06ff */
[----:B------:R-:W-:Y:S01]  /*8670*/  IADD3 RZ, P0, R3, R4, RZ ;  /* 0x0000000403ff7210 */ /* 0x000fe20007f1e0ff */
[----:B------:R-:W-:-:S04]  /*8680*/  IMAD.MOV.U32 R6, RZ, RZ, R5 ;  /* 0x000000ffff067224 */ /* 0x000fc800078e0005 */
[----:B------:R-:W-:-:S08]  /*8690*/  IMAD.WIDE.U32.X R6, R11, R9, R6, P0 ;  /* 0x000000090b067225 */ /* 0x000fd000000e0406 */
.L_x_297:
[----:B------:R-:W3:Y:S01]  /*86a0*/  LDC.64 R26, c[0x0][0x640] ;  /* 0x00019000ff1a7b82 */ /* 0x000ee20000000a00 */
[-C--:B--2---:R-:W-:Y:S01]  /*86b0*/  SHF.R.U64 R11, R6, R0.reuse, R7 ;  /* 0x00000000060b7219 */ /* 0x084fe20000001207 */
[----:B------:R-:W-:Y:S01]  /*86c0*/  IMAD.MOV.U32 R19, RZ, RZ, R17 ;  /* 0x000000ffff137224 */ /* 0x000fe200078e0011 */
[----:B------:R-:W-:Y:S01]  /*86d0*/  SHF.R.U32.HI R0, RZ, R0, R7 ;  /* 0x00000000ff007219 */ /* 0x000fe20000011607 */
[----:B-1----:R-:W-:Y:S01]  /*86e0*/  IMAD.MOV R14, RZ, RZ, -R14 ;  /* 0x000000ffff0e7224 */ /* 0x002fe200078e0a0e */
[----:B----4-:R-:W-:Y:S01]  /*86f0*/  IADD3 R5, P0, RZ, -R11, RZ ;  /* 0x8000000bff057210 */ /* 0x010fe20007f1e0ff */
[----:B------:R-:W-:Y:S01]  /*8700*/  ULDC UR4, c[0x0][0x154] ;  /* 0x0000550000047ab9 */ /* 0x000fe20000000800 */
[----:B------:R-:W-:Y:S01]  /*8710*/  IMAD.MOV.U32 R7, RZ, RZ, 0x1 ;  /* 0x00000001ff077424 */ /* 0x000fe200078e00ff */
[----:B------:R-:W1:Y:S01]  /*8720*/  LDC R4, c[0x0][0x618] ;  /* 0x00018600ff047b82 */ /* 0x000e620000000800 */
[----:B------:R-:W-:Y:S02]  /*8730*/  IMAD R22, R15, R14, R10 ;  /* 0x0000000e0f167224 */ /* 0x000fe400078e020a */
[----:B------:R-:W-:-:S04]  /*8740*/  IMAD.X R3, RZ, RZ, ~R0, P0 ;  /* 0x000000ffff037224 */ /* 0x000fc800000e0e00 */
[-C--:B------:R-:W-:Y:S01]  /*8750*/  IMAD R0, R3, R12.reuse, RZ ;  /* 0x0000000c03007224 */ /* 0x080fe200078e02ff */
[----:B------:R-:W2:Y:S01]  /*8760*/  LDC R6, c[0x0][0x608] ;  /* 0x00018200ff067b82 */ /* 0x000ea20000000800 */
[----:B0-----:R-:W-:-:S04]  /*8770*/  IMAD.WIDE.U32 R2, R5, R12, R18 ;  /* 0x0000000c05027225 */ /* 0x001fc800078e0012 */
[----:B------:R-:W-:Y:S01]  /*8780*/  IMAD R5, R5, R13, R0 ;  /* 0x0000000d05057224 */ /* 0x000fe200078e0200 */
[----:B------:R-:W-:Y:S02]  /*8790*/  I2FP.F32.U32 R0, R20 ;  /* 0x0000001400007245 */ /* 0x000fe40000201000 */
[----:B------:R-:W0:Y:S01]  /*87a0*/  LDC R24, c[0x0][0x658] ;  /* 0x00019600ff187b82 */ /* 0x000e220000000800 */
[----:B------:R-:W-:Y:S01]  /*87b0*/  IMAD.IADD R3, R3, 0x1, R5 ;  /* 0x0000000103037824 */ /* 0x000fe200078e0205 */
[----:B---3--:R-:W-:Y:S01]  /*87c0*/  ISETP.NE.U32.AND P0, PT, R26, RZ, PT ;  /* 0x000000ff1a00720c */ /* 0x008fe20003f05070 */
[----:B------:R-:W-:Y:S01]  /*87d0*/  FMUL R0, R0, UR4 ;  /* 0x0000000400007c20 */ /* 0x000fe20008400000 */
[----:B------:R-:W-:Y:S02]  /*87e0*/  IMAD.MOV.U32 R5, RZ, RZ, -0x1 ;  /* 0xffffffffff057424 */ /* 0x000fe400078e00ff */
[----:B------:R-:W-:Y:S01]  /*87f0*/  ISETP.NE.AND.EX P0, PT, R27, RZ, PT, P0 ;  /* 0x000000ff1b00720c */ /* 0x000fe20003f05300 */
[----:B------:R3:W4:Y:S01]  /*8800*/  F2I.U32.TRUNC.NTZ R12, R0 ;  /* 0x00000000000c7305 */ /* 0x000722000020f000 */
[----:B------:R-:W3:Y:S01]  /*8810*/  LDC R15, c[0x0][0x148] ;  /* 0x00005200ff0f7b82 */ /* 0x000ee20000000800 */
[----:B-1----:R-:W-:-:S02]  /*8820*/  SHF.R.U64 R10, R2, R4, R3 ;  /* 0x00000004020a7219 */ /* 0x002fc40000001203 */
[----:B------:R-:W-:-:S05]  /*8830*/  SHF.R.U32.HI R3, RZ, R4, R3 ;  /* 0x00000004ff037219 */ /* 0x000fca0000011603 */
[----:B------:R-:W1:Y:S01]  /*8840*/  LDC R14, c[0x0][0x600] ;  /* 0x00018000ff0e7b82 */ /* 0x000e620000000800 */
[-CC-:B--2---:R-:W-:Y:S02]  /*8850*/  SHF.R.U64 R8, R10, R6.reuse, R3.reuse ;  /* 0x000000060a087219 */ /* 0x184fe40000001203 */
[----:B------:R-:W-:-:S05]  /*8860*/  SHF.R.U32.HI R3, RZ, R6, R3 ;  /* 0x00000006ff037219 */ /* 0x000fca0000011603 */
[----:B------:R-:W2:Y:S01]  /*8870*/  LDC R21, c[0x0][0x648] ;  /* 0x00019200ff157b82 */ /* 0x000ea20000000800 */
[-CC-:B0-----:R-:W-:Y:S02]  /*8880*/  SHF.R.U64 R13, R8, R24.reuse, R3.reuse ;  /* 0x00000018080d7219 */ /* 0x181fe40000001203 */
[-C--:B------:R-:W-:Y:S02]  /*8890*/  SHF.L.U32 R5, R5, R24.reuse, RZ ;  /* 0x0000001805057219 */ /* 0x080fe400000006ff */
[-C--:B------:R-:W-:Y:S01]  /*88a0*/  SHF.R.U32.HI R3, RZ, R24.reuse, R3 ;  /* 0x00000018ff037219 */ /* 0x080fe20000011603 */
[----:B------:R-:W-:Y:S01]  /*88b0*/  IMAD.MOV.U32 R2, RZ, RZ, R13 ;  /* 0x000000ffff027224 */ /* 0x000fe200078e000d */
[----:B------:R-:W-:Y:S01]  /*88c0*/  SHF.L.U32 R24, R7, R24, RZ ;  /* 0x0000001807187219 */ /* 0x000fe200000006ff */
[----:B------:R-:W0:Y:S01]  /*88d0*/  LDC R25, c[0x0][0x638] ;  /* 0x00018e00ff197b82 */ /* 0x000e220000000800 */
[----:B------:R-:W-:-:S07]  /*88e0*/  LOP3.LUT R19, RZ, R5, RZ, 0x33, !PT ;  /* 0x00000005ff137212 */ /* 0x000fce00078e33ff */
[----:B------:R-:W0:Y:S01]  /*88f0*/  LDC R28, c[0x0][0x610] ;  /* 0x00018400ff1c7b82 */ /* 0x000e220000000800 */
[----:B----4-:R-:W-:Y:S05]  /*8900*/  @!P0 BRA `(.L_x_298) ;  /* 0x0000000000288947 */ /* 0x010fea0003800000 */
[----:B---3--:R-:W3:Y:S02]  /*8910*/  LDC R0, c[0x0][0x64c] ;  /* 0x00019300ff007b82 */ /* 0x008ee40000000800 */
[----:B---3--:R-:W-:-:S05]  /*8920*/  IADD3 R7, P0, R13, R0, RZ ;  /* 0x000000000d077210 */ /* 0x008fca0007f1e0ff */
        /* <DEDUP_REMOVED lines=8> */
.L_x_298:
[----:B------:R-:W4:Y:S01]  /*89b0*/  LDC R4, c[0x0][0x65c] ;  /* 0x00019700ff047b82 */ /* 0x000f220000000800 */
[----:B--23--:R-:W-:Y:S01]  /*89c0*/  SHF.R.U64 R0, R2, R21, R3 ;  /* 0x0000001502007219 */ /* 0x00cfe20000001203 */
[----:B-1----:R-:W-:Y:S01]  /*89d0*/  VIADD R3, R14, 0xffffffff ;  /* 0xffffffff0e037836 */ /* 0x002fe20000000000 */
[----:B------:R-:W-:Y:S01]  /*89e0*/  LOP3.LUT R19, R8, R19, RZ, 0xc0, !PT ;  /* 0x0000001308137212 */ /* 0x000fe200078ec0ff */
[----:B------:R-:W-:Y:S02]  /*89f0*/  IMAD.MOV R12, RZ, RZ, -R12 ;  /* 0x000000ffff0c7224 */ /* 0x000fe400078e0a0c */
[----:B------:R-:W-:Y:S01]  /*8a00*/  IMAD.MOV R2, RZ, RZ, -R0 ;  /* 0x000000ffff027224 */ /* 0x000fe200078e0a00 */
[----:B------:R-:W-:Y:S01]  /*8a10*/  LOP3.LUT R3, R10, R3, RZ, 0xc0, !PT ;  /* 0x000000030a037212 */ /* 0x000fe200078ec0ff */
[----:B------:R-:W-:Y:S02]  /*8a20*/  IMAD R19, R24, R0, R19 ;  /* 0x0000000018137224 */ /* 0x000fe400078e0213 */
[----:B0-----:R-:W-:-:S04]  /*8a30*/  IMAD R0, R2, R25, R13 ;  /* 0x0000001902007224 */ /* 0x001fc800078e020d */
[----:B------:R-:W-:Y:S01]  /*8a40*/  IMAD R2, R0, R14, R3 ;  /* 0x0000000e00027224 */ /* 0x000fe200078e0203 */
[----:B----4-:R-:W-:Y:S01]  /*8a50*/  ISETP.NE.AND P0, PT, R4, 0x1, PT ;  /* 0x000000010400780c */ /* 0x010fe20003f05270 */
[----:B------:R-:W-:-:S05]  /*8a60*/  IMAD.MOV.U32 R4, RZ, RZ, 0x1 ;  /* 0x00000001ff047424 */ /* 0x000fca00078e00ff */
[----:B------:R-:W-:-:S07]  /*8a70*/  PRMT R0, R4, 0x7610, R0 ;  /* 0x0000761004007816 */ /* 0x000fce0000000000 */
[----:B------:R-:W-:-:S04]  /*8a80*/  @P0 IMAD R22, R15, R12, R20 ;  /* 0x0000000c0f160224 */ /* 0x000fc800078e0214 */
[----:B------:R-:W-:-:S05]  /*8a90*/  IMAD R19, R19, R28, R22 ;  /* 0x0000001c13137224 */ /* 0x000fca00078e0216 */
[----:B------:R-:W-:Y:S02]  /*8aa0*/  SEL R22, R2, R19, !P0 ;  /* 0x0000001302167207 */ /* 0x000fe40004000000 */
[----:B------:R-:W-:Y:S01]  /*8ab0*/  SEL R19, R19, R2, !P0 ;  /* 0x0000000213137207 */ /* 0x000fe20004000000 */
[----:B------:R-:W-:-:S07]  /*8ac0*/  IMAD.MOV.U32 R2, RZ, RZ, R11 ;  /* 0x000000ffff027224 */ /* 0x000fce00078e000b */
.L_x_296:
[----:B------:R-:W-:Y:S02]  /*8ad0*/  LOP3.LUT P0, RZ, R0, 0xff, RZ, 0xc0, !PT ;  /* 0x000000ff00ff7812 */ /* 0x000fe4000780c0ff */
[----:B------:R-:W-:-:S11]  /*8ae0*/  LOP3.LUT R165, R165, 0x1, RZ, 0x3c, !PT ;  /* 0x00000001a5a57812 */ /* 0x000fd600078e3cff */
[----:B------:R-:W-:Y:S05]  /*8af0*/  @P0 BRA `(.L_x_299) ;  /* 0xffffff8c00080947 */ /* 0x000fea000383ffff */
[----:B------:R-:W-:Y:S05]  /*8b00*/  EXIT ;  /* 0x000000000000794d */ /* 0x000fea0003800000 */
.L_x_18:
[----:B------:R-:W-:-:S08]  /*8b10*/  ISETP.NE.AND P0, PT, R5, RZ, PT ;  /* 0x000000ff0500720c */ /* 0x000fd00003f05270 */
[----:B0-2---:R-:W0:-:S00]  /*8b20*/  USETMAXREG.DEALLOC.CTAPOOL 0x28 ;  /* 0x00000028000079c8 */ /* 0x005e0000080e0500 */
[----:B------:R-:W-:Y:S05]  /*8b30*/  @P0 EXIT ;  /* 0x000000000000094d */ /* 0x000fea0003800000 */
[----:B0-----:R-:W-:Y:S01]  /*8b40*/  LOP3.LUT P0, RZ, R8, 0xff, RZ, 0xc0, !PT ;  /* 0x000000ff08ff7812 */ /* 0x001fe2000780c0ff */
[----:B------:R-:W-:Y:S02]  /*8b50*/  IMAD.MOV.U32 R0, RZ, RZ, 0x1 ;  /* 0x00000001ff007424 */ /* 0x000fe400078e00ff */
[----:B------:R-:W-:-:S10]  /*8b60*/  IMAD.MOV.U32 R9, RZ, RZ, RZ ;  /* 0x000000ffff097224 */ /* 0x000fd400078e00ff */
[----:B------:R-:W-:Y:S05]  /*8b70*/  @!P0 BRA `(.L_x_300) ;  /* 0x0000000c003c8947 */ /* 0x000fea0003800000 */
[----:B------:R-:W0:Y:S01]  /*8b80*/  S2UR UR8, SR_CgaCtaId ;  /* 0x00000000000879c3 */ /* 0x000e220000008800 */
[----:B------:R-:W-:Y:S01]  /*8b90*/  LOP3.LUT P0, RZ, R4, 0x1f, RZ, 0xc0, !PT ;  /* 0x0000001f04ff7812 */ /* 0x000fe2000780c0ff */
[----:B------:R-:W-:Y:S01]  /*8ba0*/  ULDC UR5, c[0x0][0x658] ;  /* 0x0001960000057ab9 */ /* 0x000fe20000000800 */
[----:B------:R-:W-:Y:S01]  /*8bb0*/  UMOV UR6, 0xffffffff ;  /* 0xffffffff00067882 */ /* 0x000fe20000000000 */
[----:B------:R-:W-:Y:S01]  /*8bc0*/  BSSY B0, `(.L_x_300) ;  /* 0x00000ca000007945 */ /* 0x000fe20003800000 */
[----:B------:R-:W-:Y:S01]  /*8bd0*/  USHF.L.U32 UR6, UR6, UR5, URZ ;  /* 0x0000000506067299 */ /* 0x000fe2000800063f */
[C---:B------:R-:W-:Y:S01]  /*8be0*/  ISETP.NE.AND P2, PT, R3.reuse, RZ, PT ;  /* 0x000000ff0300720c */ /* 0x040fe20003f45270 */
[----:B------:R-:W-:Y:S01]  /*8bf0*/  IMAD.MOV.U32 R10, RZ, RZ, 0x1 ;  /* 0x00000001ff0a7424 */ /* 0x000fe200078e00ff */
[----:B------:R-:W-:Y:S01]  /*8c00*/  ISETP.NE.OR P0, PT, R3, RZ, !P0 ;  /* 0x000000ff0300720c */ /* 0x000fe20004705670 */
[----:B------:R-:W-:Y:S01]  /*8c10*/  IMAD.MOV.U32 R0, RZ, RZ, 0x1 ;  /* 0x00000001ff007424 */ /* 0x000fe200078e00ff */
[----:B------:R-:W-:Y:S01]  /*8c20*/  LOP3.LUT R6, R16, 0x2, RZ, 0xfc, !PT ;  /* 0x0000000210067812 */ /* 0x000fe200078efcff */
[----:B------:R-:W-:Y:S01]  /*8c30*/  IMAD.MOV.U32 R9, RZ, RZ, RZ ;  /* 0x000000ffff097224 */ /* 0x000fe200078e00ff */
[----:B------:R-:W-:Y:S01]  /*8c40*/  ULDC UR4, c[0x0][0x600] ;  /* 0x0001800000047ab9 */ /* 0x000fe20000000800 */
[----:B------:R-:W-:Y:S01]  /*8c50*/  UMOV UR7, 0x1 ;  /* 0x0000000100077882 */ /* 0x000fe20000000000 */
[----:B------:R-:W-:-:S02]  /*8c60*/  UIADD3 UR22, UR40, 0x1, URZ ;  /* 0x0000000128167890 */ /* 0x000fc4000fffe03f */
[----:B------:R-:W-:Y:S02]  /*8c70*/  UIADD3 UR14, UR4, -0x1, URZ ;  /* 0xffffffff040e7890 */ /* 0x000fe4000fffe03f */
[----:B------:R-:W-:Y:S02]  /*8c80*/  USHF.L.U32 UR16, UR7, UR5, URZ ;  /* 0x0000000507107299 */ /* 0x000fe4000800063f */
[----:B------:R-:W-:Y:S01]  /*8c90*/  ULOP3.LUT UR15, URZ, UR6, URZ, 0x33, !UPT ;  /* 0x000000063f0f7292 */ /* 0x000fe2000f8e333f */
[----:B------:R-:W-:Y:S01]  /*8ca0*/  ULDC.64 UR20, c[0x0][0x198] ;  /* 0x0000660000147ab9 */ /* 0x000fe20000000a00 */
[----:B0-----:R-:W-:-:S05]  /*8cb0*/  IMAD.U32 R7, RZ, RZ, UR8 ;  /* 0x00000008ff077e24 */ /* 0x001fca000f8e00ff */
[----:B------:R-:W-:-:S07]  /*8cc0*/  LEA R8, R7, 0x180, 0xb ;  /* 0x0000018007087811 */ /* 0x000fce00078e58ff */
.L_x_312:
[----:B------:R-:W-:-:S03]  /*8cd0*/  UMOV UR4, 0xffffffff ;  /* 0xffffffff00047882 */ /* 0x000fc60000000000 */
[----:B------:R-:W-:Y:S05]  /*8ce0*/  BRA.DIV UR4, `(.L_x_301) ;  /* 0x0000001204f07947 */ /* 0x000fea000b800000 */
[----:B------:R-:W-:-:S13]  /*8cf0*/  ELECT P6, URZ, PT ;  /* 0x00000000003f782f */ /* 0x000fda00038c0000 */
.L_x_332:
[----:B------:R-:W0:Y:S01]  /*8d00*/  LDC R3, c[0x0][0x28c] ;  /* 0x0000a300ff037b82 */ /* 0x000e220000000800 */
[----:B------:R-:W-:Y:S01]  /*8d10*/  BSSY B1, `(.L_x_302) ;  /* 0x000003b000017945 */ /* 0x000fe20003800000 */
[----:B0-----:R-:W-:-:S13]  /*8d20*/  ISETP.LT.OR P6, PT, R3, 0x1, !P6 ;  /* 0x000000010300780c */ /* 0x001fda00077c1670 */
[----:B------:R-:W-:Y:S05]  /*8d30*/  @P6 BRA `(.L_x_303) ;  /* 0x0000000000e06947 */ /* 0x000fea0003800000 */
[----:B------:R-:W-:Y:S02]  /*8d40*/  IMAD R7, R19, 0x2, R7 ;  /* 0x0000000213077824 */ /* 0x000fe400078e0207 */
[----:B------:R-:W-:Y:S02]  /*8d50*/  IMAD.SHL.U32 R22, R22, 0x100, RZ ;  /* 0x0000010016167824 */ /* 0x000fe400078e00ff */
[----:B------:R-:W-:Y:S02]  /*8d60*/  IMAD.MOV.U32 R15, RZ, RZ, RZ ;  /* 0x000000ffff0f7224 */ /* 0x000fe400078e00ff */
[----:B------:R-:W-:Y:S02]  /*8d70*/  IMAD.U32 R19, RZ, RZ, UR22 ;  /* 0x00000016ff137e24 */ /* 0x000fe4000f8e00ff */
[----:B------:R-:W-:Y:S02]  /*8d80*/  IMAD.MOV.U32 R3, RZ, RZ, R0 ;  /* 0x000000ffff037224 */ /* 0x000fe400078e0000 */
[----:B------:R-:W-:-:S02]  /*8d90*/  IMAD.MOV.U32 R5, RZ, RZ, R9 ;  /* 0x000000ffff057224 */ /* 0x000fc400078e0009 */
[----:B------:R-:W-:-:S07]  /*8da0*/  IMAD.SHL.U32 R12, R7, 0x20, RZ ;  /* 0x00000020070c7824 */ /* 0x000fce00078e00ff */
.L_x_307:
[----:B------:R-:W0:Y:S01]  /*8db0*/  S2UR UR4, SR_CgaCtaId ;  /* 0x00000000000479c3 */ /* 0x000e220000008800 */
[----:B------:R-:W-:-:S07]  /*8dc0*/  MOV R4, 0x400 ;  /* 0x0000040000047802 */ /* 0x000fce0000000f00 */
[----:B------:R-:W1:Y:S01]  /*8dd0*/  @!P2 LDC R11, c[0x0][0x500] ;  /* 0x00014000ff0bab82 */ /* 0x000e620000000800 */
[----:B0-----:R-:W-:-:S05]  /*8de0*/  IMAD.U32 R7, RZ, RZ, UR4 ;  /* 0x00000004ff077e24 */ /* 0x001fca000f8e00ff */
[----:B------:R-:W-:Y:S02]  /*8df0*/  LEA R14, R7, R4, 0x18 ;  /* 0x00000004070e7211 */ /* 0x000fe400078ec0ff */
[----:B------:R-:W-:-:S03]  /*8e00*/  SHF.L.U32 R4, R3, 0x1f, RZ ;  /* 0x0000001f03047819 */ /* 0x000fc600000006ff */
[----:B------:R-:W-:-:S04]  /*8e10*/  IMAD R13, R5, 0x8, R14 ;  /* 0x00000008050d7824 */ /* 0x000fc800078e020e */
[----:B------:R-:W0:Y:S02]  /*8e20*/  SYNCS.PHASECHK.TRANS64.TRYWAIT P1, [R13+URZ+0x58], R4 ;  /* 0x000058040d0075a7 */ /* 0x000e24000802017f */
[----:B01----:R-:W-:Y:S05]  /*8e30*/  @!P1 BRA `(.L_x_304) ;  /* 0x0000001000bc9947 */ /* 0x003fea0003800000 */
.L_x_333:
[----:B0-----:R-:W-:Y:S01]  /*8e40*/  PRMT R4, R6, 0x9910, RZ ;  /* 0x0000991006047816 */ /* 0x001fe200000000ff */
[----:B------:R0:W-:Y:S03]  /*8e50*/  @!P2 SYNCS.ARRIVE.TRANS64 RZ, [R13+URZ], R11 ;  /* 0x0000000b0dffa9a7 */ /* 0x0001e6000800003f */
[----:B------:R-:W-:-:S13]  /*8e60*/  ISETP.NE.AND P1, PT, R4, 0x2, PT ;  /* 0x000000020400780c */ /* 0x000fda0003f25270 */
[----:B0-----:R-:W-:Y:S05]  /*8e70*/  @P1 BRA `(.L_x_305) ;  /* 0x0000000000041947 */ /* 0x001fea0003800000 */
[----:B------:R-:W-:Y:S01]  /*8e80*/  BPT.TRAP 0x1 ;  /* 0x000000040000795c */ /* 0x000fe20000300000 */
.L_x_305:
[----:B------:R-:W-:Y:S05]  /*8e90*/  @P0 BRA `(.L_x_306) ;  /* 0x0000000000040947 */ /* 0x000fea0003800000 */
[----:B------:R-:W-:Y:S01]  /*8ea0*/  BPT.TRAP 0x1 ;  /* 0x000000040000795c */ /* 0x000fe20000300000 */
.L_x_306:
[C---:B------:R-:W-:Y:S01]  /*8eb0*/  IMAD R4, R5.reuse, 0x1000, R8 ;  /* 0x0000100005047824 */ /* 0x040fe200078e0208 */
[----:B------:R-:W-:Y:S01]  /*8ec0*/  R2UR UR8, R14 ;  /* 0x000000000e0872ca */ /* 0x000fe200000e0000 */
[----:B------:R-:W-:Y:S01]  /*8ed0*/  IMAD R14, R5, 0x4000, R14 ;  /* 0x00004000050e7824 */ /* 0x000fe200078e020e */
[----:B------:R-:W-:Y:S01]  /*8ee0*/  R2UR UR17, R12 ;  /* 0x000000000c1172ca */ /* 0x000fe200000e0000 */
[----:B------:R-:W-:Y:S01]  /*8ef0*/  VIADD R19, R19, 0xffffffff ;  /* 0xffffffff13137836 */ /* 0x000fe20000000000 */
[----:B------:R-:W-:Y:S01]  /*8f00*/  R2UR UR5, R4 ;  /* 0x00000000040572ca */ /* 0x000fe200000e0000 */
[----:B------:R-:W-:Y:S01]  /*8f10*/  UIADD3 UR4, UP0, UR20, 0xf0, URZ ;  /* 0x000000f014047890 */ /* 0x000fe2000ff1e03f */
[----:B------:R-:W-:Y:S01]  /*8f20*/  R2UR UR11, R14 ;  /* 0x000000000e0b72ca */ /* 0x000fe200000e0000 */
[----:B------:R-:W-:Y:S01]  /*8f30*/  UIADD3 UR24, UP1, UR20, 0x1f0, URZ ;  /* 0x000001f014187890 */ /* 0x000fe2000ff3e03f */
[----:B------:R-:W-:Y:S01]  /*8f40*/  R2UR UR9, R13 ;  /* 0x000000000d0972ca */ /* 0x000fe200000e0000 */
[----:B------:R-:W-:Y:S01]  /*8f50*/  VIADD R5, R5, 0x1 ;  /* 0x0000000105057836 */ /* 0x000fe20000000000 */
[----:B------:R-:W-:Y:S01]  /*8f60*/  R2UR UR10, R15 ;  /* 0x000000000f0a72ca */ /* 0x000fe200000e0000 */
[----:B------:R-:W-:Y:S01]  /*8f70*/  UIADD3.X UR25, URZ, UR21, URZ, UP1, !UPT ;  /* 0x000000153f197290 */ /* 0x000fe20008ffe43f */
[----:B------:R-:W-:Y:S01]  /*8f80*/  R2UR UR12, R2 ;  /* 0x00000000020c72ca */ /* 0x000fe200000e0000 */
[----:B------:R-:W-:Y:S01]  /*8f90*/  UMOV UR19, 0x30000 ;  /* 0x0003000000137882 */ /* 0x000fe20000000000 */
[----:B------:R-:W-:Y:S01]  /*8fa0*/  R2UR UR18, R22 ;  /* 0x00000000161272ca */ /* 0x000fe200000e0000 */
[----:B------:R-:W-:Y:S01]  /*8fb0*/  UMOV UR6, 0x0 ;  /* 0x0000000000067882 */ /* 0x000fe20000000000 */
[----:B------:R-:W-:Y:S01]  /*8fc0*/  ISETP.GT.AND P3, PT, R19, 0x1, PT ;  /* 0x000000011300780c */ /* 0x000fe20003f64270 */
[----:B------:R-:W-:Y:S01]  /*8fd0*/  UIADD3 UR8, UR8, UR5, URZ ;  /* 0x0000000508087290 */ /* 0x000fe2000fffe03f */
[----:B------:R-:W-:Y:S01]  /*8fe0*/  ISETP.NE.AND P1, PT, R5, 0xb, PT ;  /* 0x0000000b0500780c */ /* 0x000fe20003f25270 */
[----:B------:R-:W-:Y:S01]  /*8ff0*/  UIADD3.X UR5, URZ, UR21, URZ, UP0, !UPT ;  /* 0x000000153f057290 */ /* 0x000fe200087fe43f */
[----:B------:R-:W-:Y:S01]  /*9000*/  VIADD R15, R15, 0x40 ;  /* 0x000000400f0f7836 */ /* 0x000fe20000000000 */
[----:B------:R-:W-:Y:S01]  /*9010*/  UIADD3 UR13, UR11, 0xb180, URZ ;  /* 0x0000b1800b0d7890 */ /* 0x000fe2000fffe03f */
[----:B------:R-:W-:Y:S01]  /*9020*/  SEL R4, RZ, 0x1, P1 ;  /* 0x00000001ff047807 */ /* 0x000fe20000800000 */
[----:B------:R-:W-:Y:S01]  /*9030*/  UMOV UR7, 0x10000000 ;  /* 0x1000000000077882 */ /* 0x000fe20000000000 */
[----:B------:R-:W-:Y:S01]  /*9040*/  UMOV UR11, UR17 ;  /* 0x00000011000b7c82 */ /* 0x000fe20008000000 */
[----:B------:R-:W-:-:S02]  /*9050*/  SEL R5, R5, RZ, P1 ;  /* 0x000000ff05057207 */ /* 0x000fc40000800000 */
[----:B------:R-:W-:Y:S01]  /*9060*/  LOP3.LUT R3, R3, R4, RZ, 0x3c, !PT ;  /* 0x0000000403037212 */ /* 0x000fe200078e3cff */
[----:B------:R0:W-:Y:S02]  /*9070*/  UTMALDG.3D.MULTICAST [UR8], [UR4], UR19, desc[UR6] ;  /* 0x00000608040073b4 */ /* 0x0001e40008011813 */
[----:B0-----:R-:W-:Y:S01]  /*9080*/  UMOV UR8, UR13 ;  /* 0x0000000d00087c82 */ /* 0x001fe20008000000 */
[----:B------:R-:W-:Y:S02]  /*9090*/  UMOV UR11, UR18 ;  /* 0x00000012000b7c82 */ /* 0x000fe40008000000 */
[----:B------:R0:W-:Y:S02]  /*90a0*/  UTMALDG.3D [UR8], [UR24], desc[UR6] ;  /* 0x00000608180075b4 */ /* 0x0001e40008011000 */
[----:B0-----:R-:W-:Y:S05]  /*90b0*/  @P3 BRA `(.L_x_307) ;  /* 0xfffffffc003c3947 */ /* 0x001fea000383ffff */
.L_x_303:
[----:B------:R-:W-:Y:S05]  /*90c0*/  BSYNC B1 ;  /* 0x0000000000017941 */ /* 0x000fea0003800000 */
.L_x_302:
[----:B------:R-:W2:Y:S01]  /*90d0*/  LDL.64 R20, [R1] ;  /* 0x0000000001147983 */ /* 0x000ea20000100a00 */
[----:B------:R-:W-:Y:S01]  /*90e0*/  LOP3.LUT P4, RZ, R10, 0xff, RZ, 0xc0, !PT ;  /* 0x000000ff0aff7812 */ /* 0x000fe2000788c0ff */
[----:B------:R-:W-:Y:S01]  /*90f0*/  VIADD R4, R9, UR40 ;  /* 0x0000002809047c36 */ /* 0x000fe20008000000 */
[----:B------:R-:W-:Y:S01]  /*9100*/  ULDC.64 UR4, c[0x0][0x650] ;  /* 0x0001940000047ab9 */ /* 0x000fe20000000a00 */
[----:B------:R-:W-:Y:S01]  /*9110*/  IMAD.U32 R9, RZ, RZ, UR40 ;  /* 0x00000028ff097e24 */ /* 0x000fe2000f8e00ff */
[----:B------:R-:W-:Y:S01]  /*9120*/  UISETP.GE.U32.AND UP0, UPT, UR40, 0xb, UPT ;  /* 0x0000000b2800788c */ /* 0x000fe2000bf06070 */
[----:B------:R-:W-:Y:S01]  /*9130*/  BSSY B1, `(.L_x_308) ;  /* 0x0000070000017945 */ /* 0x000fe20003800000 */
[----:B------:R-:W-:Y:S01]  /*9140*/  ISETP.GT.U32.AND P1, PT, R4, 0xa, PT ;  /* 0x0000000a0400780c */ /* 0x000fe20003f24070 */
[----:B------:R-:W-:Y:S01]  /*9150*/  IMAD.MOV.U32 R19, RZ, RZ, -0x1 ;  /* 0xffffffffff137424 */ /* 0x000fe200078e00ff */
[----:B------:R-:W-:Y:S01]  /*9160*/  PRMT R10, RZ, 0x7610, R10 ;  /* 0x00007610ff0a7816 */ /* 0x000fe2000000000a */
[----:B------:R-:W-:Y:S01]  /*9170*/  IMAD.MOV.U32 R22, RZ, RZ, -0x1 ;  /* 0xffffffffff167424 */ /* 0x000fe200078e00ff */
[----:B------:R-:W-:-:S02]  /*9180*/  ISETP.LT.U32.AND P1, PT, R9, 0xb, P1 ;  /* 0x0000000b0900780c */ /* 0x000fc40000f21070 */
[----:B------:R-:W-:Y:S01]  /*9190*/  PLOP3.LUT P3, PT, PT, PT, UP0, 0x80, 0x0 ;  /* 0x000000000000781c */ /* 0x000fe20003f6f008 */
[----:B------:R-:W0:Y:S01]  /*91a0*/  @P4 S2R R7, SR_CgaCtaId ;  /* 0x0000000000074919 */ /* 0x000e220000008800 */
[----:B------:R-:W-:-:S04]  /*91b0*/  @P4 MOV R2, 0x400 ;  /* 0x0000040000024802 */ /* 0x000fc80000000f00 */
[----:B0-----:R-:W-:Y:S01]  /*91c0*/  @P4 LEA R5, R7, R2, 0x18 ;  /* 0x0000000207054211 */ /* 0x001fe200078ec0ff */
[----:B------:R-:W-:-:S03]  /*91d0*/  IMAD.WIDE.U32 R2, R4, -0x45d1745d, RZ ;  /* 0xba2e8ba304027825 */ /* 0x000fc600078e00ff */
[----:B------:R0:W-:Y:S01]  /*91e0*/  @P4 SYNCS.ARRIVE.TRANS64.A1T0 RZ, [R5+URZ+0xe8], RZ ;  /* 0x0000e8ff05ff49a7 */ /* 0x0001e2000810003f */
[----:B------:R-:W-:Y:S01]  /*91f0*/  IMAD.MOV.U32 R2, RZ, RZ, -0x1 ;  /* 0xffffffffff027424 */ /* 0x000fe200078e00ff */
[----:B0-----:R-:W-:Y:S02]  /*9200*/  SHF.R.U32.HI R5, RZ, 0x3, R3 ;  /* 0x00000003ff057819 */ /* 0x001fe40000011603 */
[----:B------:R-:W-:-:S03]  /*9210*/  SEL R3, RZ, 0x1, !P1 ;  /* 0x00000001ff037807 */ /* 0x000fc60004800000 */
[----:B------:R-:W-:Y:S01]  /*9220*/  IMAD R9, R5, -0xb, R4 ;  /* 0xfffffff505097824 */ /* 0x000fe200078e0204 */
[----:B------:R-:W-:Y:S02]  /*9230*/  LOP3.LUT R0, R0, R3, RZ, 0x3c, !PT ;  /* 0x0000000300007212 */ /* 0x000fe400078e3cff */
[----:B------:R-:W-:Y:S02]  /*9240*/  PRMT R3, RZ, 0x7610, R3 ;  /* 0x00007610ff037816 */ /* 0x000fe40000000003 */
[----:B------:R-:W-:Y:S02]  /*9250*/  @P3 LOP3.LUT R0, R0, 0x1, R5, 0x78, !PT ;  /* 0x0000000100003812 */ /* 0x000fe400078e7805 */
[----:B--2---:R-:W-:-:S04]  /*9260*/  IADD3 R18, P4, R18, R20, RZ ;  /* 0x0000001412127210 */ /* 0x004fc80007f9e0ff */
[----:B------:R-:W-:Y:S01]  /*9270*/  ISETP.GE.U32.AND P1, PT, R18, UR4, PT ;  /* 0x0000000412007c0c */ /* 0x000fe2000bf26070 */
[----:B------:R-:W-:-:S05]  /*9280*/  IMAD.X R17, R17, 0x1, R23, P4 ;  /* 0x0000000111117824 */ /* 0x000fca00020e0617 */
[----:B------:R-:W-:-:S13]  /*9290*/  ISETP.GE.U32.AND.EX P1, PT, R17, UR5, PT, P1 ;  /* 0x0000000511007c0c */ /* 0x000fda000bf26110 */
[----:B------:R-:W-:Y:S05]  /*92a0*/  @P1 BRA `(.L_x_309) ;  /* 0x0000000400601947 */ /* 0x000fea0003800000 */
[----:B------:R-:W0:Y:S01]  /*92b0*/  S2R R12, SR_CTAID.X ;  /* 0x00000000000c7919 */ /* 0x000e220000002500 */
[----:B------:R-:W-:Y:S01]  /*92c0*/  ULDC.64 UR4, c[0x0][0x628] ;  /* 0x00018a0000047ab9 */ /* 0x000fe20000000a00 */
[----:B------:R-:W-:Y:S01]  /*92d0*/  ULDC UR7, c[0x0][0x630] ;  /* 0x00018c0000077ab9 */ /* 0x000fe20000000800 */
[----:B------:R-:W-:Y:S01]  /*92e0*/  ISETP.NE.U32.AND P1, PT, RZ, UR4, PT ;  /* 0x00000004ff007c0c */ /* 0x000fe2000bf25070 */
[----:B------:R-:W1:Y:S01]  /*92f0*/  S2R R13, SR_CTAID.Y ;  /* 0x00000000000d7919 */ /* 0x000e620000002600 */
[----:B------:R-:W-:Y:S01]  /*9300*/  ULDC UR8, c[0x0][0x150] ;  /* 0x0000540000087ab9 */ /* 0x000fe20000000800 */
[----:B------:R-:W-:Y:S01]  /*9310*/  IMAD.MOV.U32 R2, RZ, RZ, R18 ;  /* 0x000000ffff027224 */ /* 0x000fe200078e0012 */
[----:B------:R-:W-:Y:S01]  /*9320*/  ISETP.NE.AND.EX P1, PT, RZ, UR5, PT, P1 ;  /* 0x00000005ff007c0c */ /* 0x000fe2000bf25310 */
[----:B------:R-:W-:Y:S01]  /*9330*/  IMAD.MOV.U32 R3, RZ, RZ, R17 ;  /* 0x000000ffff037224 */ /* 0x000fe200078e0011 */
[----:B0-----:R-:W-:-:S11]  /*9340*/  I2FP.F32.U32 R14, R12 ;  /* 0x0000000c000e7245 */ /* 0x001fd60000201000 */
[----:B------:R-:W-:Y:S05]  /*9350*/  @!P1 BRA `(.L_x_310) ;  /* 0x0000000000289947 */ /* 0x000fea0003800000 */
[----:B------:R-:W-:Y:S02]  /*9360*/  ULDC UR6, c[0x0][0x634] ;  /* 0x00018d0000067ab9 */ /* 0x000fe40000000800 */
[----:B------:R-:W-:-:S05]  /*9370*/  IADD3 R3, P1, R18, UR6, RZ ;  /* 0x0000000612037c10 */ /* 0x000fca000ff3e0ff */
[----:B------:R-:W-:-:S04]  /*9380*/  IMAD.X R11, RZ, RZ, R17, P1 ;  /* 0x000000ffff0b7224 */ /* 0x000fc800008e0611 */
[----:B------:R-:W-:-:S04]  /*9390*/  IMAD.WIDE.U32 R4, R11, UR4, RZ ;  /* 0x000000040b047c25 */ /* 0x000fc8000f8e00ff */
[----:B------:R-:W-:-:S04]  /*93a0*/  IMAD.WIDE.U32 R4, P1, R3, UR5, R4 ;  /* 0x0000000503047c25 */ /* 0x000fc8000f820004 */
[----:B------:R-:W-:-:S04]  /*93b0*/  IMAD.WIDE.U32 R2, R3, UR4, RZ ;  /* 0x0000000403027c25 */ /* 0x000fc8000f8e00ff */
[----:B------:R-:W-:Y:S01]  /*93c0*/  IMAD.MOV.U32 R2, RZ, RZ, R5 ;  /* 0x000000ffff027224 */ /* 0x000fe200078e0005 */
[----:B------:R-:W-:Y:S01]  /*93d0*/  IADD3 RZ, P3, R3, R4, RZ ;  /* 0x0000000403ff7210 */ /* 0x000fe20007f7e0ff */
[----:B------:R-:W-:-:S04]  /*93e0*/  IMAD.X R3, RZ, RZ, RZ, P1 ;  /* 0x000000ffff037224 */ /* 0x000fc800008e06ff */
[----:B------:R-:W-:-:S08]  /*93f0*/  IMAD.WIDE.U32.X R2, R11, UR5, R2, P3 ;  /* 0x000000050b027c25 */ /* 0x000fd000098e0402 */
.L_x_310:
[----:B------:R-:W0:Y:S01]  /*9400*/  LDC R21, c[0x0][0x65c] ;  /* 0x00019700ff157b82 */ /* 0x000e220000000800 */
[--C-:B------:R-:W-:Y:S01]  /*9410*/  SHF.R.U64 R11, R2, UR7, R3.reuse ;  /* 0x00000007020b7c19 */ /* 0x100fe20008001203 */
[----:B------:R-:W-:Y:S01]  /*9420*/  FMUL R14, R14, UR8 ;  /* 0x000000080e0e7c20 */ /* 0x000fe20008400000 */
[----:B------:R-:W-:Y:S01]  /*9430*/  SHF.R.U32.HI R2, RZ, UR7, R3 ;  /* 0x00000007ff027c19 */ /* 0x000fe20008011603 */
[----:B------:R-:W-:Y:S01]  /*9440*/  ULDC UR6, c[0x0][0x154] ;  /* 0x0000550000067ab9 */ /* 0x000fe20000000800 */
[----:B------:R-:W-:Y:S01]  /*9450*/  IADD3 R15, P1, RZ, -R11, RZ ;  /* 0x8000000bff0f7210 */ /* 0x000fe20007f3e0ff */
[----:B------:R-:W-:Y:S01]  /*9460*/  ULDC.64 UR4, c[0x0][0x620] ;  /* 0x0001880000047ab9 */ /* 0x000fe20000000a00 */
[----:B-1----:R-:W-:Y:S01]  /*9470*/  I2FP.F32.U32 R3, R13 ;  /* 0x0000000d00037245 */ /* 0x002fe20000201000 */
[----:B------:R-:W1:Y:S01]  /*9480*/  LDC R19, c[0x0][0x144] ;  /* 0x00005100ff137b82 */ /* 0x000e620000000800 */
[----:B------:R-:W2:Y:S01]  /*9490*/  F2I.U32.TRUNC.NTZ R14, R14 ;  /* 0x0000000e000e7305 */ /* 0x000ea2000020f000 */
[----:B------:R-:W-:-:S02]  /*94a0*/  IMAD.X R2, RZ, RZ, ~R2, P1 ;  /* 0x000000ffff027224 */ /* 0x000fc400008e0e02 */
[----:B------:R-:W-:Y:S01]  /*94b0*/  FMUL R4, R3, UR6 ;  /* 0x0000000603047c20 */ /* 0x000fe20008400000 */
[----:B------:R-:W-:Y:S01]  /*94c0*/  IMAD.MOV.U32 R3, RZ, RZ, R17 ;  /* 0x000000ffff037224 */ /* 0x000fe200078e0011 */
[----:B------:R-:W-:Y:S01]  /*94d0*/  ULDC.64 UR6, c[0x0][0x640] ;  /* 0x0001900000067ab9 */ /* 0x000fe20000000a00 */
[----:B------:R-:W-:Y:S01]  /*94e0*/  IMAD R2, R2, UR4, RZ ;  /* 0x0000000402027c24 */ /* 0x000fe2000f8e02ff */
[----:B------:R-:W3:Y:S01]  /*94f0*/  LDC R20, c[0x0][0x148] ;  /* 0x00005200ff147b82 */ /* 0x000ee20000000800 */
[----:B------:R-:W-:Y:S01]  /*9500*/  ISETP.NE.U32.AND P1, PT, RZ, UR6, PT ;  /* 0x00000006ff007c0c */ /* 0x000fe2000bf25070 */
[----:B------:R-:W4:Y:S01]  /*9510*/  F2I.U32.TRUNC.NTZ R4, R4 ;  /* 0x0000000400047305 */ /* 0x000f22000020f000 */
[----:B------:R-:W-:Y:S02]  /*9520*/  IMAD R5, R15, UR5, R2 ;  /* 0x000000050f057c24 */ /* 0x000fe4000f8e0202 */
[----:B------:R-:W-:Y:S01]  /*9530*/  IMAD.MOV.U32 R2, RZ, RZ, R18 ;  /* 0x000000ffff027224 */ /* 0x000fe200078e0012 */
[----:B------:R-:W-:-:S02]  /*9540*/  ISETP.NE.AND.EX P1, PT, RZ, UR7, PT, P1 ;  /* 0x00000007ff007c0c */ /* 0x000fc4000bf25310 */
[----:B0-----:R-:W-:Y:S01]  /*9550*/  ISETP.NE.AND P4, PT, R21, 0x1, PT ;  /* 0x000000011500780c */ /* 0x001fe20003f85270 */
[----:B------:R-:W-:Y:S01]  /*9560*/  IMAD.WIDE.U32 R2, R15, UR4, R2 ;  /* 0x000000040f027c25 */ /* 0x000fe2000f8e0002 */
[----:B------:R-:W-:-:S03]  /*9570*/  ULDC UR4, c[0x0][0x618] ;  /* 0x0001860000047ab9 */ /* 0x000fc60000000800 */
[----:B--2---:R-:W-:Y:S02]  /*9580*/  IMAD.MOV R14, RZ, RZ, -R14 ;  /* 0x000000ffff0e7224 */ /* 0x004fe400078e0a0e */
[----:B------:R-:W-:Y:S02]  /*9590*/  IMAD.IADD R3, R3, 0x1, R5 ;  /* 0x0000000103037824 */ /* 0x000fe400078e0205 */
[----:B-1----:R-:W-:-:S03]  /*95a0*/  IMAD R12, R19, R14, R12 ;  /* 0x0000000e130c7224 */ /* 0x002fc600078e020c */
[--C-:B------:R-:W-:Y:S01]  /*95b0*/  SHF.R.U64 R14, R2, UR4, R3.reuse ;  /* 0x00000004020e7c19 */ /* 0x100fe20008001203 */
[----:B----4-:R-:W-:Y:S01]  /*95c0*/  IMAD.MOV R2, RZ, RZ, -R4 ;  /* 0x000000ffff027224 */ /* 0x010fe200078e0a04 */
[----:B------:R-:W-:Y:S01]  /*95d0*/  SHF.R.U32.HI R3, RZ, UR4, R3 ;  /* 0x00000004ff037c19 */ /* 0x000fe20008011603 */
[----:B------:R-:W-:Y:S02]  /*95e0*/  ULDC UR4, c[0x0][0x608] ;  /* 0x0001820000047ab9 */ /* 0x000fe40000000800 */
[----:B---3--:R-:W-:Y:S01]  /*95f0*/  @P4 IMAD R12, R20, R2, R13 ;  /* 0x00000002140c4224 */ /* 0x008fe200078e020d */
[--C-:B------:R-:W-:Y:S02]  /*9600*/  SHF.R.U64 R19, R14, UR4, R3.reuse ;  /* 0x000000040e137c19 */ /* 0x100fe40008001203 */
[----:B------:R-:W-:Y:S01]  /*9610*/  SHF.R.U32.HI R2, RZ, UR4, R3 ;  /* 0x00000004ff027c19 */ /* 0x000fe20008011603 */
[----:B------:R-:W-:-:S03]  /*9620*/  ULDC UR4, c[0x0][0x658] ;  /* 0x0001960000047ab9 */ /* 0x000fc60000000800 */
[--C-:B------:R-:W-:Y:S02]  /*9630*/  SHF.R.U64 R13, R19, UR4, R2.reuse ;  /* 0x00000004130d7c19 */ /* 0x100fe40008001202 */
[----:B------:R-:W-:-:S03]  /*9640*/  SHF.R.U32.HI R2, RZ, UR4, R2 ;  /* 0x00000004ff027c19 */ /* 0x000fc60008011602 */
[----:B------:R-:W-:Y:S02]  /*9650*/  IMAD.MOV.U32 R4, RZ, RZ, R13 ;  /* 0x000000ffff047224 */ /* 0x000fe400078e000d */
[----:B------:R-:W-:Y:S01]  /*9660*/  IMAD.MOV.U32 R3, RZ, RZ, R2 ;  /* 0x000000ffff037224 */ /* 0x000fe200078e0002 */
[----:B------:R-:W-:Y:S06]  /*9670*/  @!P1 BRA `(.L_x_311) ;  /* 0x00000000002c9947 */ /* 0x000fec0003800000 */
        /* <DEDUP_REMOVED lines=9> */
[----:B------:R-:W-:-:S04]  /*9710*/  IMAD.WIDE.U32.X R2, R15, UR7, R2, P3 ;  /* 0x000000070f027c25 */ /* 0x000fc800098e0402 */
[----:B------:R-:W-:-:S07]  /*9720*/  IMAD.MOV.U32 R4, RZ, RZ, R2 ;  /* 0x000000ffff047224 */ /* 0x000fce00078e0002 */
.L_x_311:
[----:B------:R-:W-:Y:S01]  /*9730*/  ULDC UR4, c[0x0][0x648] ;  /* 0x0001920000047ab9 */ /* 0x000fe20000000800 */
[----:B------:R-:W-:Y:S01]  /*9740*/  LOP3.LUT R2, R19, UR15, RZ, 0xc0, !PT ;  /* 0x0000000f13027c12 */ /* 0x000fe2000f8ec0ff */
[----:B------:R-:W-:Y:S01]  /*9750*/  ULDC UR5, c[0x0][0x610] ;  /* 0x0001840000057ab9 */ /* 0x000fe20000000800 */
[----:B------:R-:W-:Y:S01]  /*9760*/  SHF.R.U64 R3, R4, UR4, R3 ;  /* 0x0000000404037c19 */ /* 0x000fe20008001203 */
[----:B------:R-:W-:Y:S01]  /*9770*/  ULDC UR4, c[0x0][0x638] ;  /* 0x00018e0000047ab9 */ /* 0x000fe20000000800 */
[----:B------:R-:W-:-:S03]  /*9780*/  LOP3.LUT R14, R14, UR14, RZ, 0xc0, !PT ;  /* 0x0000000e0e0e7c12 */ /* 0x000fc6000f8ec0ff */
[----:B------:R-:W-:Y:S02]  /*9790*/  IMAD.MOV R4, RZ, RZ, -R3 ;  /* 0x000000ffff047224 */ /* 0x000fe400078e0a03 */
[----:B------:R-:W-:Y:S02]  /*97a0*/  IMAD R3, R3, UR16, R2 ;  /* 0x0000001003037c24 */ /* 0x000fe4000f8e0202 */
[----:B------:R-:W-:Y:S01]  /*97b0*/  IMAD R13, R4, UR4, R13 ;  /* 0x00000004040d7c24 */ /* 0x000fe2000f8e020d */
[----:B------:R-:W-:Y:S01]  /*97c0*/  ULDC UR4, c[0x0][0x600] ;  /* 0x0001800000047ab9 */ /* 0x000fe20000000800 */
[----:B------:R-:W-:Y:S02]  /*97d0*/  IMAD R12, R3, UR5, R12 ;  /* 0x00000005030c7c24 */ /* 0x000fe4000f8e020c */
[----:B------:R-:W-:Y:S02]  /*97e0*/  IMAD R13, R13, UR4, R14 ;  /* 0x000000040d0d7c24 */ /* 0x000fe4000f8e020e */
[----:B------:R-:W-:-:S02]  /*97f0*/  IMAD.MOV.U32 R3, RZ, RZ, 0x1 ;  /* 0x00000001ff037424 */ /* 0x000fc400078e00ff */
[----:B------:R-:W-:Y:S01]  /*9800*/  IMAD.MOV.U32 R2, RZ, RZ, R11 ;  /* 0x000000ffff027224 */ /* 0x000fe200078e000b */
[----:B------:R-:W-:Y:S02]  /*9810*/  SEL R22, R13, R12, !P4 ;  /* 0x0000000c0d167207 */ /* 0x000fe40006000000 */
[----:B------:R-:W-:-:S07]  /*9820*/  SEL R19, R12, R13, !P4 ;  /* 0x0000000d0c137207 */ /* 0x000fce0006000000 */
.L_x_309:
[----:B------:R-:W-:Y:S05]  /*9830*/  BSYNC B1 ;  /* 0x0000000000017941 */ /* 0x000fea0003800000 */
.L_x_308:
[----:B------:R-:W-:-:S13]  /*9840*/  LOP3.LUT P1, RZ, R3, 0xff, RZ, 0xc0, !PT ;  /* 0x000000ff03ff7812 */ /* 0x000fda000782c0ff */
[----:B------:R-:W-:Y:S05]  /*9850*/  @P1 BRA `(.L_x_312) ;  /* 0xfffffff4001c1947 */ /* 0x000fea000383ffff */
[----:B------:R-:W-:Y:S05]  /*9860*/  BSYNC B0 ;  /* 0x0000000000007941 */ /* 0x000fea0003800000 */
.L_x_300:
[----:B------:R-:W-:-:S03]  /*9870*/  UMOV UR4, 0xffffffff ;  /* 0xffffffff00047882 */ /* 0x000fc60000000000 */
[----:B------:R-:W-:Y:S05]  /*9880*/  BRA.DIV UR4, `(.L_x_313) ;  /* 0x0000000a043c7947 */ /* 0x000fea000b800000 */
[----:B------:R-:W-:-:S13]  /*9890*/  ELECT P6, URZ, PT ;  /* 0x00000000003f782f */ /* 0x000fda00038c0000 */
.L_x_336:
[----:B------:R-:W-:Y:S04]  /*98a0*/  BSSY B0, `(.L_x_314) ;  /* 0x000006a000007945 */ /* 0x000fe80003800000 */
[----:B------:R-:W-:Y:S05]  /*98b0*/  @!P6 BRA `(.L_x_315) ;  /* 0x0000000400a0e947 */ /* 0x000fea0003800000 */
[----:B------:R-:W-:-:S04]  /*98c0*/  LOP3.LUT R16, R16, 0x2, RZ, 0xfc, !PT ;  /* 0x0000000210107812 */ /* 0x000fc800078efcff */
[----:B------:R-:W-:-:S13]  /*98d0*/  ISETP.NE.AND P0, PT, R16, 0x3, PT ;  /* 0x000000031000780c */ /* 0x000fda0003f05270 */
[----:B------:R-:W-:Y:S05]  /*98e0*/  @!P0 BRA `(.L_x_316) ;  /* 0x0000000000048947 */ /* 0x000fea0003800000 */
[----:B------:R-:W-:Y:S01]  /*98f0*/  BPT.TRAP 0x1 ;  /* 0x000000040000795c */ /* 0x000fe20000300000 */
.L_x_316:
[----:B------:R-:W0:Y:S01]  /*9900*/  S2R R3, SR_CgaCtaId ;  /* 0x0000000000037919 */ /* 0x000e220000008800 */
[----:B------:R-:W-:Y:S02]  /*9910*/  MOV R2, 0x400 ;  /* 0x0000040000027802 */ /* 0x000fe40000000f00 */
[----:B------:R-:W-:Y:S02]  /*9920*/  SHF.L.U32 R4, R0, 0x1f, RZ ;  /* 0x0000001f00047819 */ /* 0x000fe400000006ff */
[----:B0-----:R-:W-:-:S05]  /*9930*/  LEA R2, R3, R2, 0x18 ;  /* 0x0000000203027211 */ /* 0x001fca00078ec0ff */
[----:B------:R-:W-:-:S04]  /*9940*/  VIADD R2, R2, 0x58 ;  /* 0x0000005802027836 */ /* 0x000fc80000000000 */
[C---:B------:R-:W-:Y:S02]  /*9950*/  IMAD R7, R9.reuse, 0x8, R2 ;  /* 0x0000000809077824 */ /* 0x040fe400078e0202 */
[----:B------:R-:W-:Y:S02]  /*9960*/  VIADD R9, R9, 0x1 ;  /* 0x0000000109097836 */ /* 0x000fe40000000000 */
[----:B------:R-:W0:Y:S03]  /*9970*/  SYNCS.PHASECHK.TRANS64.TRYWAIT P0, [R7+URZ], R4 ;  /* 0x00000004070075a7 */ /* 0x000e26000800017f */
[----:B------:R-:W-:-:S04]  /*9980*/  ISETP.NE.AND P1, PT, R9, 0xb, PT ;  /* 0x0000000b0900780c */ /* 0x000fc80003f25270 */
[----:B------:R-:W-:Y:S02]  /*9990*/  SEL R3, RZ, 0x1, P1 ;  /* 0x00000001ff037807 */ /* 0x000fe40000800000 */
[----:B------:R-:W-:Y:S02]  /*99a0*/  SEL R9, R9, RZ, P1 ;  /* 0x000000ff09097207 */ /* 0x000fe40000800000 */
[----:B------:R-:W-:-:S03]  /*99b0*/  LOP3.LUT R6, R0, R3, RZ, 0x3c, !PT ;  /* 0x0000000300067212 */ /* 0x000fc600078e3cff */
[----:B------:R-:W-:Y:S01]  /*99c0*/  IMAD R8, R9, 0x8, R2 ;  /* 0x0000000809087824 */ /* 0x000fe200078e0202 */
[----:B------:R-:W-:Y:S01]  /*99d0*/  SHF.L.U32 R5, R6, 0x1f, RZ ;  /* 0x0000001f06057819 */ /* 0x000fe200000006ff */
[----:B0-----:R-:W-:Y:S06]  /*99e0*/  @!P0 BRA `(.L_x_317) ;  /* 0x0000000800048947 */ /* 0x001fec0003800000 */
.L_x_337:
[----:B------:R-:W1:Y:S01]  /*99f0*/  SYNCS.PHASECHK.TRANS64.TRYWAIT P0, [R8+URZ], R5 ;  /* 0x00000005080075a7 */ /* 0x000e62000800017f */
[----:B------:R-:W-:-:S05]  /*9a00*/  VIADD R0, R9, 0x1 ;  /* 0x0000000109007836 */ /* 0x000fca0000000000 */
[----:B------:R-:W-:-:S04]  /*9a10*/  ISETP.NE.AND P1, PT, R0, 0xb, PT ;  /* 0x0000000b0000780c */ /* 0x000fc80003f25270 */
[----:B------:R-:W-:Y:S02]  /*9a20*/  SEL R3, RZ, 0x1, P1 ;  /* 0x00000001ff037807 */ /* 0x000fe40000800000 */
[----:B0-----:R-:W-:Y:S02]  /*9a30*/  SEL R7, R0, RZ, P1 ;  /* 0x000000ff00077207 */ /* 0x001fe40000800000 */
[----:B------:R-:W-:-:S03]  /*9a40*/  LOP3.LUT R6, R6, R3, RZ, 0x3c, !PT ;  /* 0x0000000306067212 */ /* 0x000fc600078e3cff */
[----:B------:R-:W-:Y:S01]  /*9a50*/  IMAD R9, R7, 0x8, R2 ;  /* 0x0000000807097824 */ /* 0x000fe200078e0202 */
[----:B------:R-:W-:Y:S01]  /*9a60*/  SHF.L.U32 R4, R6, 0x1f, RZ ;  /* 0x0000001f06047819 */ /* 0x000fe200000006ff */
[----:B-1----:R-:W-:Y:S06]  /*9a70*/  @!P0 BRA `(.L_x_318) ;  /* 0x0000000400f48947 */ /* 0x002fec0003800000 */
.L_x_338:
[----:B------:R-:W1:Y:S01]  /*9a80*/  SYNCS.PHASECHK.TRANS64.TRYWAIT P0, [R9+URZ], R4 ;  /* 0x00000004090075a7 */ /* 0x000e62000800017f */
[----:B------:R-:W-:-:S05]  /*9a90*/  VIADD R0, R7, 0x1 ;  /* 0x0000000107007836 */ /* 0x000fca0000000000 */
[----:B------:R-:W-:-:S04]  /*9aa0*/  ISETP.NE.AND P1, PT, R0, 0xb, PT ;  /* 0x0000000b0000780c */ /* 0x000fc80003f25270 */
[----:B------:R-:W-:Y:S02]  /*9ab0*/  SEL R3, RZ, 0x1, P1 ;  /* 0x00000001ff037807 */ /* 0x000fe40000800000 */
[----:B------:R-:W-:Y:S02]  /*9ac0*/  SEL R7, R0, RZ, P1 ;  /* 0x000000ff00077207 */ /* 0x000fe40000800000 */
[----:B------:R-:W-:-:S03]  /*9ad0*/  LOP3.LUT R6, R6, R3, RZ, 0x3c, !PT ;  /* 0x0000000306067212 */ /* 0x000fc600078e3cff */
[----:B0-----:R-:W-:Y:S01]  /*9ae0*/  IMAD R8, R7, 0x8, R2 ;  /* 0x0000000807087824 */ /* 0x001fe200078e0202 */
[----:B------:R-:W-:Y:S01]  /*9af0*/  SHF.L.U32 R5, R6, 0x1f, RZ ;  /* 0x0000001f06057819 */ /* 0x000fe200000006ff */
[----:B-1----:R-:W-:Y:S06]  /*9b00*/  @!P0 BRA `(.L_x_319) ;  /* 0x0000000400e48947 */ /* 0x002fec0003800000 */
.L_x_339:
        /* <DEDUP_REMOVED lines=9> */
.L_x_340:
        /* <DEDUP_REMOVED lines=9> */
.L_x_341:
        /* <DEDUP_REMOVED lines=9> */
.L_x_342:
        /* <DEDUP_REMOVED lines=9> */
.L_x_343:
        /* <DEDUP_REMOVED lines=9> */
.L_x_344:
[----:B------:R-:W1:Y:S01]  /*9de0*/  SYNCS.PHASECHK.TRANS64.TRYWAIT P0, [R9+URZ], R4 ;  /* 0x00000004090075a7 */ /* 0x000e62000800017f */
[----:B------:R-:W-:-:S05]  /*9df0*/  VIADD R0, R7, 0x1 ;  /* 0x0000000107007836 */ /* 0x000fca0000000000 */
[----:B------:R-:W-:-:S04]  /*9e00*/  ISETP.NE.AND P1, PT, R0, 0xb, PT ;  /* 0x0000000b0000780c */ /* 0x000fc80003f25270 */
[----:B------:R-:W-:Y:S02]  /*9e10*/  SEL R3, RZ, 0x1, P1 ;  /* 0x00000001ff037807 */ /* 0x000fe40000800000 */
[----:B------:R-:W-:Y:S02]  /*9e20*/  SEL R7, R0, RZ, P1 ;  /* 0x000000ff00077207 */ /* 0x000fe40000800000 */
[----:B------:R-:W-:-:S03]  /*9e30*/  LOP3.LUT R11, R6, R3, RZ, 0x3c, !PT ;  /* 0x00000003060b7212 */ /* 0x000fc600078e3cff */
[----:B------:R-:W-:Y:S01]  /*9e40*/  IMAD R6, R7, 0x8, R2 ;  /* 0x0000000807067824 */ /* 0x000fe200078e0202 */
[----:B0-----:R-:W-:Y:S01]  /*9e50*/  SHF.L.U32 R5, R11, 0x1f, RZ ;  /* 0x0000001f0b057819 */ /* 0x001fe200000006ff */
[----:B-1----:R-:W-:Y:S06]  /*9e60*/  @!P0 BRA `(.L_x_325) ;  /* 0x0000000400848947 */ /* 0x002fec0003800000 */
.L_x_345:
[----:B------:R-:W1:Y:S01]  /*9e70*/  SYNCS.PHASECHK.TRANS64.TRYWAIT P0, [R6+URZ], R5 ;  /* 0x00000005060075a7 */ /* 0x000e62000800017f */
[----:B------:R-:W-:-:S05]  /*9e80*/  VIADD R0, R7, 0x1 ;  /* 0x0000000107007836 */ /* 0x000fca0000000000 */
[----:B------:R-:W-:-:S04]  /*9e90*/  ISETP.NE.AND P1, PT, R0, 0xb, PT ;  /* 0x0000000b0000780c */ /* 0x000fc80003f25270 */
[----:B0-----:R-:W-:Y:S02]  /*9ea0*/  SEL R4, RZ, 0x1, P1 ;  /* 0x00000001ff047807 */ /* 0x001fe40000800000 */
[----:B------:R-:W-:Y:S02]  /*9eb0*/  SEL R3, R0, RZ, P1 ;  /* 0x000000ff00037207 */ /* 0x000fe40000800000 */
[----:B------:R-:W-:Y:S01]  /*9ec0*/  LOP3.LUT R0, R11, R4, RZ, 0x3c, !PT ;  /* 0x000000040b007212 */ /* 0x000fe200078e3cff */
[----:B-1----:R-:W-:Y:S06]  /*9ed0*/  @!P0 BRA `(.L_x_326) ;  /* 0x00000004007c8947 */ /* 0x002fec0003800000 */
.L_x_346:
[----:B------:R-:W-:Y:S01]  /*9ee0*/  IMAD R3, R3, 0x8, R2 ;  /* 0x0000000803037824 */ /* 0x000fe200078e0202 */
[----:B------:R-:W-:-:S07]  /*9ef0*/  SHF.L.U32 R0, R0, 0x1f, RZ ;  /* 0x0000001f00007819 */ /* 0x000fce00000006ff */
.L_x_327:
[----:B-1----:R1:W2:Y:S02]  /*9f00*/  SYNCS.PHASECHK.TRANS64.TRYWAIT P0, [R3+URZ], R0 ;  /* 0x00000000030075a7 */ /* 0x0022a4000800017f */
[----:B--2---:R-:W-:Y:S05]  /*9f10*/  @!P0 NANOSLEEP.SYNCS 0x989680 ;  /* 0x009896800000895d */ /* 0x004fea0003900000 */
[----:B------:R-:W2:Y:S02]  /*9f20*/  @!P0 SYNCS.PHASECHK.TRANS64 P0, [R3+URZ], R0 ;  /* 0x00000000030085a7 */ /* 0x000ea4000800007f */
[----:B--2---:R-:W-:Y:S05]  /*9f30*/  @!P0 BRA `(.L_x_327) ;  /* 0xfffffffc00f08947 */ /* 0x004fea000383ffff */
.L_x_315:
[----:B------:R-:W-:Y:S05]  /*9f40*/  BSYNC B0 ;  /* 0x0000000000007941 */ /* 0x000fea0003800000 */
.L_x_314:
[----:B------:R-:W-:Y:S05]  /*9f50*/  EXIT ;  /* 0x000000000000794d */ /* 0x000fea0003800000 */
.L_x_20:
[----:B-1----:R1:W2:Y:S02]  /*9f60*/  SYNCS.PHASECHK.TRANS64.TRYWAIT P0, [R159+URZ], R0 ;  /* 0x000000009f0075a7 */ /* 0x0022a4000800017f */
[----:B--2---:R-:W-:Y:S05]  /*9f70*/  @!P0 NANOSLEEP.SYNCS 0x989680 ;  /* 0x009896800000895d */ /* 0x004fea0003900000 */
[----:B------:R-:W2:Y:S02]  /*9f80*/  @!P0 SYNCS.PHASECHK.TRANS64 P0, [R159+URZ], R0 ;  /* 0x000000009f0085a7 */ /* 0x000ea4000800007f */
[----:B--2---:R-:W-:Y:S05]  /*9f90*/  @!P0 BRA `(.L_x_20) ;  /* 0xfffffffc00f08947 */ /* 0x004fea000383ffff */
[----:B------:R-:W-:Y:S05]  /*9fa0*/  BRA `(.L_x_328) ;  /* 0xffffff7400f07947 */ /* 0x000fea000383ffff */
.L_x_25:
[----:B--2---:R2:W3:Y:S02]  /*9fb0*/  SYNCS.PHASECHK.TRANS64.TRYWAIT P1, [R3+URZ], R0 ;  /* 0x00000000030075a7 */ /* 0x0044e4000802017f */
[----:B---3--:R-:W-:Y:S05]  /*9fc0*/  @!P1 NANOSLEEP.SYNCS 0x989680 ;  /* 0x009896800000995d */ /* 0x008fea0003900000 */
[----:B------:R-:W3:Y:S02]  /*9fd0*/  @!P1 SYNCS.PHASECHK.TRANS64 P1, [R3+URZ], R0 ;  /* 0x00000000030095a7 */ /* 0x000ee4000802007f */
[----:B---3--:R-:W-:Y:S05]  /*9fe0*/  @!P1 BRA `(.L_x_25) ;  /* 0xfffffffc00f09947 */ /* 0x008fea000383ffff */
[----:B------:R-:W-:Y:S05]  /*9ff0*/  BRA `(.L_x_24) ;  /* 0xffffff7800607947 */ /* 0x000fea000383ffff */
.L_x_30:
[----:B--2---:R-:W-:-:S04]  /*a000*/  IMAD.U32 R5, RZ, RZ, UR4 ;  /* 0x00000004ff057e24 */ /* 0x004fc8000f8e00ff */
[----:B------:R2:W3:Y:S03]  /*a010*/  SYNCS.PHASECHK.TRANS64.TRYWAIT P1, [R5+URZ], R4 ;  /* 0x00000004050075a7 */ /* 0x0004e6000802017f */
[----:B---3--:R-:W-:Y:S05]  /*a020*/  @!P1 NANOSLEEP.SYNCS 0x989680 ;  /* 0x009896800000995d */ /* 0x008fea0003900000 */
[----:B------:R-:W3:Y:S02]  /*a030*/  @!P1 SYNCS.PHASECHK.TRANS64 P1, [R5+URZ], R4 ;  /* 0x00000004050095a7 */ /* 0x000ee4000802007f */
[----:B---3--:R-:W-:Y:S05]  /*a040*/  @!P1 BRA `(.L_x_30) ;  /* 0xfffffffc00ec9947 */ /* 0x008fea000383ffff */
[----:B------:R-:W-:Y:S05]  /*a050*/  BRA `(.L_x_29) ;  /* 0xffffff7800f07947 */ /* 0x000fea000383ffff */
.L_x_36:
[----:B-1----:R1:W2:Y:S02]  /*a060*/  SYNCS.PHASECHK.TRANS64.TRYWAIT P0, [R159+URZ+0x10], R0 ;  /* 0x000010009f0075a7 */ /* 0x0022a4000800017f */
[----:B--2---:R-:W-:Y:S05]  /*a070*/  @!P0 NANOSLEEP.SYNCS 0x989680 ;  /* 0x009896800000895d */ /* 0x004fea0003900000 */
[----:B------:R-:W2:Y:S02]  /*a080*/  @!P0 SYNCS.PHASECHK.TRANS64 P0, [R159+URZ+0x10], R0 ;  /* 0x000010009f0085a7 */ /* 0x000ea4000800007f */
[----:B--2---:R-:W-:Y:S05]  /*a090*/  @!P0 BRA `(.L_x_36) ;  /* 0xfffffffc00f08947 */ /* 0x004fea000383ffff */
[----:B------:R-:W-:Y:S05]  /*a0a0*/  BRA `(.L_x_329) ;  /* 0xffffff7c00fc7947 */ /* 0x000fea000383ffff */
.L_x_301:
[----:B------:R-:W-:Y:S01]  /*a0b0*/  BSSY B1, `(.L_x_330) ;  /* 0x0000006000017945 */ /* 0x000fe20003800000 */
[----:B------:R-:W-:-:S07]  /*a0c0*/  IMAD.MOV.U32 R15, RZ, RZ, -0x1 ;  /* 0xffffffffff0f7424 */ /* 0x000fce00078e00ff */
[----:B-----5:R-:W-:Y:S05]  /*a0d0*/  WARPSYNC.COLLECTIVE R15, `(.L_x_331) ;  /* 0x000000000f0c7348 */ /* 0x020fea0003c00000 */
[----:B------:R-:W-:Y:S02]  /*a0e0*/  ELECT P6, UR62, PT ;  /* 0x00000000003e782f */ /* 0x000fe400038c0000 */
[----:B------:R-:W-:Y:S01]  /*a0f0*/  MOV R14, UR62 ;  /* 0x0000003e000e7c02 */ /* 0x000fe20008000f00 */
[----:B-----5:R-:W-:Y:S10]  /*a100*/  ENDCOLLECTIVE ;  /* 0x000000000000791b */ /* 0x020ff40003800000 */
.L_x_331:
[----:B------:R-:W-:Y:S05]  /*a110*/  BSYNC B1 ;  /* 0x0000000000017941 */ /* 0x000fea0003800000 */
.L_x_330:
[----:B------:R-:W-:Y:S05]  /*a120*/  BRA `(.L_x_332) ;  /* 0xffffffe800f47947 */ /* 0x000fea000383ffff */
.L_x_304:
[----:B0-----:R0:W1:Y:S02]  /*a130*/  SYNCS.PHASECHK.TRANS64.TRYWAIT P1, [R13+URZ+0x58], R4 ;  /* 0x000058040d0075a7 */ /* 0x001064000802017f */
[----:B-1----:R-:W-:Y:S05]  /*a140*/  @!P1 NANOSLEEP.SYNCS 0x989680 ;  /* 0x009896800000995d */ /* 0x002fea0003900000 */
[----:B------:R-:W1:Y:S02]  /*a150*/  @!P1 SYNCS.PHASECHK.TRANS64 P1, [R13+URZ+0x58], R4 ;  /* 0x000058040d0095a7 */ /* 0x000e64000802007f */
[----:B-1----:R-:W-:Y:S05]  /*a160*/  @!P1 BRA `(.L_x_304) ;  /* 0xfffffffc00f09947 */ /* 0x002fea000383ffff */
[----:B------:R-:W-:Y:S05]  /*a170*/  BRA `(.L_x_333) ;  /* 0xffffffec00307947 */ /* 0x000fea000383ffff */
.L_x_313:
[----:B------:R-:W-:Y:S01]  /*a180*/  BSSY B0, `(.L_x_334) ;  /* 0x0000006000007945 */ /* 0x000fe20003800000 */
[----:B------:R-:W-:-:S07]  /*a190*/  IMAD.MOV.U32 R15, RZ, RZ, -0x1 ;  /* 0xffffffffff0f7424 */ /* 0x000fce00078e00ff */
[----:B-----5:R-:W-:Y:S05]  /*a1a0*/  WARPSYNC.COLLECTIVE R15, `(.L_x_335) ;  /* 0x000000000f0c7348 */ /* 0x020fea0003c00000 */
[----:B------:R-:W-:Y:S02]  /*a1b0*/  ELECT P6, UR62, PT ;  /* 0x00000000003e782f */ /* 0x000fe400038c0000 */
[----:B------:R-:W-:Y:S01]  /*a1c0*/  MOV R14, UR62 ;  /* 0x0000003e000e7c02 */ /* 0x000fe20008000f00 */
[----:B-----5:R-:W-:Y:S10]  /*a1d0*/  ENDCOLLECTIVE ;  /* 0x000000000000791b */ /* 0x020ff40003800000 */
.L_x_335:
[----:B------:R-:W-:Y:S05]  /*a1e0*/  BSYNC B0 ;  /* 0x0000000000007941 */ /* 0x000fea0003800000 */
.L_x_334:
[----:B------:R-:W-:Y:S05]  /*a1f0*/  BRA `(.L_x_336) ;  /* 0xfffffff400a87947 */ /* 0x000fea000383ffff */
.L_x_317:
[----:B0-----:R0:W1:Y:S02]  /*a200*/  SYNCS.PHASECHK.TRANS64.TRYWAIT P0, [R7+URZ], R4 ;  /* 0x00000004070075a7 */ /* 0x001064000800017f */
[----:B-1----:R-:W-:Y:S05]  /*a210*/  @!P0 NANOSLEEP.SYNCS 0x989680 ;  /* 0x009896800000895d */ /* 0x002fea0003900000 */
[----:B------:R-:W1:Y:S02]  /*a220*/  @!P0 SYNCS.PHASECHK.TRANS64 P0, [R7+URZ], R4 ;  /* 0x00000004070085a7 */ /* 0x000e64000800007f */
[----:B-1----:R-:W-:Y:S05]  /*a230*/  @!P0 BRA `(.L_x_317) ;  /* 0xfffffffc00f08947 */ /* 0x002fea000383ffff */
[----:B------:R-:W-:Y:S05]  /*a240*/  BRA `(.L_x_337) ;  /* 0xfffffff400e87947 */ /* 0x000fea000383ffff */
.L_x_318:
[----:B0-----:R0:W1:Y:S02]  /*a250*/  SYNCS.PHASECHK.TRANS64.TRYWAIT P0, [R8+URZ], R5 ;  /* 0x00000005080075a7 */ /* 0x001064000800017f */
[----:B-1----:R-:W-:Y:S05]  /*a260*/  @!P0 NANOSLEEP.SYNCS 0x989680 ;  /* 0x009896800000895d */ /* 0x002fea0003900000 */
[----:B------:R-:W1:Y:S02]  /*a270*/  @!P0 SYNCS.PHASECHK.TRANS64 P0, [R8+URZ], R5 ;  /* 0x00000005080085a7 */ /* 0x000e64000800007f */
[----:B-1----:R-:W-:Y:S05]  /*a280*/  @!P0 BRA `(.L_x_318) ;  /* 0xfffffffc00f08947 */ /* 0x002fea000383ffff */
[----:B------:R-:W-:Y:S05]  /*a290*/  BRA `(.L_x_338) ;  /* 0xfffffff400f87947 */ /* 0x000fea000383ffff */
.L_x_319:
[----:B0-----:R0:W1:Y:S02]  /*a2a0*/  SYNCS.PHASECHK.TRANS64.TRYWAIT P0, [R9+URZ], R4 ;  /* 0x00000004090075a7 */ /* 0x001064000800017f */
[----:B-1----:R-:W-:Y:S05]  /*a2b0*/  @!P0 NANOSLEEP.SYNCS 0x989680 ;  /* 0x009896800000895d */ /* 0x002fea0003900000 */
[----:B------:R-:W1:Y:S02]  /*a2c0*/  @!P0 SYNCS.PHASECHK.TRANS64 P0, [R9+URZ], R4 ;  /* 0x00000004090085a7 */ /* 0x000e64000800007f */
[----:B-1----:R-:W-:Y:S05]  /*a2d0*/  @!P0 BRA `(.L_x_319) ;  /* 0xfffffffc00f08947 */ /* 0x002fea000383ffff */
[----:B------:R-:W-:Y:S05]  /*a2e0*/  BRA `(.L_x_339) ;  /* 0xfffffff800087947 */ /* 0x000fea000383ffff */
.L_x_320:
[----:B0-----:R0:W1:Y:S02]  /*a2f0*/  SYNCS.PHASECHK.TRANS64.TRYWAIT P0, [R8+URZ], R5 ;  /* 0x00000005080075a7 */ /* 0x001064000800017f */
[----:B-1----:R-:W-:Y:S05]  /*a300*/  @!P0 NANOSLEEP.SYNCS 0x989680 ;  /* 0x009896800000895d */ /* 0x002fea0003900000 */
[----:B------:R-:W1:Y:S02]  /*a310*/  @!P0 SYNCS.PHASECHK.TRANS64 P0, [R8+URZ], R5 ;  /* 0x00000005080085a7 */ /* 0x000e64000800007f */
[----:B-1----:R-:W-:Y:S05]  /*a320*/  @!P0 BRA `(.L_x_320) ;  /* 0xfffffffc00f08947 */ /* 0x002fea000383ffff */
[----:B------:R-:W-:Y:S05]  /*a330*/  BRA `(.L_x_340) ;  /* 0xfffffff800187947 */ /* 0x000fea000383ffff */
.L_x_321:
[----:B0-----:R0:W1:Y:S02]  /*a340*/  SYNCS.PHASECHK.TRANS64.TRYWAIT P0, [R9+URZ], R4 ;  /* 0x00000004090075a7 */ /* 0x001064000800017f */
[----:B-1----:R-:W-:Y:S05]  /*a350*/  @!P0 NANOSLEEP.SYNCS 0x989680 ;  /* 0x009896800000895d */ /* 0x002fea0003900000 */
[----:B------:R-:W1:Y:S02]  /*a360*/  @!P0 SYNCS.PHASECHK.TRANS64 P0, [R9+URZ], R4 ;  /* 0x00000004090085a7 */ /* 0x000e64000800007f */
[----:B-1----:R-:W-:Y:S05]  /*a370*/  @!P0 BRA `(.L_x_321) ;  /* 0xfffffffc00f08947 */ /* 0x002fea000383ffff */
[----:B------:R-:W-:Y:S05]  /*a380*/  BRA `(.L_x_341) ;  /* 0xfffffff800287947 */ /* 0x000fea000383ffff */
.L_x_322:
[----:B0-----:R0:W1:Y:S02]  /*a390*/  SYNCS.PHASECHK.TRANS64.TRYWAIT P0, [R8+URZ], R5 ;  /* 0x00000005080075a7 */ /* 0x001064000800017f */
[----:B-1----:R-:W-:Y:S05]  /*a3a0*/  @!P0 NANOSLEEP.SYNCS 0x989680 ;  /* 0x009896800000895d */ /* 0x002fea0003900000 */
[----:B------:R-:W1:Y:S02]  /*a3b0*/  @!P0 SYNCS.PHASECHK.TRANS64 P0, [R8+URZ], R5 ;  /* 0x00000005080085a7 */ /* 0x000e64000800007f */
[----:B-1----:R-:W-:Y:S05]  /*a3c0*/  @!P0 BRA `(.L_x_322) ;  /* 0xfffffffc00f08947 */ /* 0x002fea000383ffff */
[----:B------:R-:W-:Y:S05]  /*a3d0*/  BRA `(.L_x_342) ;  /* 0xfffffff800387947 */ /* 0x000fea000383ffff */
.L_x_323:
[----:B0-----:R0:W1:Y:S02]  /*a3e0*/  SYNCS.PHASECHK.TRANS64.TRYWAIT P0, [R9+URZ], R4 ;  /* 0x00000004090075a7 */ /* 0x001064000800017f */
[----:B-1----:R-:W-:Y:S05]  /*a3f0*/  @!P0 NANOSLEEP.SYNCS 0x989680 ;  /* 0x009896800000895d */ /* 0x002fea0003900000 */
[----:B------:R-:W1:Y:S02]  /*a400*/  @!P0 SYNCS.PHASECHK.TRANS64 P0, [R9+URZ], R4 ;  /* 0x00000004090085a7 */ /* 0x000e64000800007f */
[----:B-1----:R-:W-:Y:S05]  /*a410*/  @!P0 BRA `(.L_x_323) ;  /* 0xfffffffc00f08947 */ /* 0x002fea000383ffff */
[----:B------:R-:W-:Y:S05]  /*a420*/  BRA `(.L_x_343) ;  /* 0xfffffff800487947 */ /* 0x000fea000383ffff */
.L_x_324:
[----:B0-----:R0:W1:Y:S02]  /*a430*/  SYNCS.PHASECHK.TRANS64.TRYWAIT P0, [R8+URZ], R5 ;  /* 0x00000005080075a7 */ /* 0x001064000800017f */
[----:B-1----:R-:W-:Y:S05]  /*a440*/  @!P0 NANOSLEEP.SYNCS 0x989680 ;  /* 0x009896800000895d */ /* 0x002fea0003900000 */
[----:B------:R-:W1:Y:S02]  /*a450*/  @!P0 SYNCS.PHASECHK.TRANS64 P0, [R8+URZ], R5 ;  /* 0x00000005080085a7 */ /* 0x000e64000800007f */
[----:B-1----:R-:W-:Y:S05]  /*a460*/  @!P0 BRA `(.L_x_324) ;  /* 0xfffffffc00f08947 */ /* 0x002fea000383ffff */
[----:B------:R-:W-:Y:S05]  /*a470*/  BRA `(.L_x_344) ;  /* 0xfffffff800587947 */ /* 0x000fea000383ffff */
.L_x_325:
[----:B0-----:R0:W1:Y:S02]  /*a480*/  SYNCS.PHASECHK.TRANS64.TRYWAIT P0, [R9+URZ], R4 ;  /* 0x00000004090075a7 */ /* 0x001064000800017f */
[----:B-1----:R-:W-:Y:S05]  /*a490*/  @!P0 NANOSLEEP.SYNCS 0x989680 ;  /* 0x009896800000895d */ /* 0x002fea0003900000 */
[----:B------:R-:W1:Y:S02]  /*a4a0*/  @!P0 SYNCS.PHASECHK.TRANS64 P0, [R9+URZ], R4 ;  /* 0x00000004090085a7 */ /* 0x000e64000800007f */
[----:B-1----:R-:W-:Y:S05]  /*a4b0*/  @!P0 BRA `(.L_x_325) ;  /* 0xfffffffc00f08947 */ /* 0x002fea000383ffff */
[----:B------:R-:W-:Y:S05]  /*a4c0*/  BRA `(.L_x_345) ;  /* 0xfffffff800687947 */ /* 0x000fea000383ffff */
.L_x_326:
[----:B0-----:R0:W1:Y:S02]  /*a4d0*/  SYNCS.PHASECHK.TRANS64.TRYWAIT P0, [R6+URZ], R5 ;  /* 0x00000005060075a7 */ /* 0x001064000800017f */
[----:B-1----:R-:W-:Y:S05]  /*a4e0*/  @!P0 NANOSLEEP.SYNCS 0x989680 ;  /* 0x009896800000895d */ /* 0x002fea0003900000 */
[----:B------:R-:W1:Y:S02]  /*a4f0*/  @!P0 SYNCS.PHASECHK.TRANS64 P0, [R6+URZ], R5 ;  /* 0x00000005060085a7 */ /* 0x000e64000800007f */
[----:B-1----:R-:W-:Y:S05]  /*a500*/  @!P0 BRA `(.L_x_326) ;  /* 0xfffffffc00f08947 */ /* 0x002fea000383ffff */
[----:B------:R-:W-:Y:S05]  /*a510*/  BRA `(.L_x_346) ;  /* 0xfffffff800707947 */ /* 0x000fea000383ffff */
.L_x_347:
[----:B------:R-:W-:-:S00]  /*a520*/  BRA `(.L_x_347) ;  /* 0xfffffffc00fc7947 */ /* 0x000fc0000383ffff */
[----:B------:R-:W-:-:S00]  /*a530*/  NOP ;  /* 0x0000000000007918 */ /* 0x000fc00000000000 */
        /* <DEDUP_REMOVED lines=12> */
.L_x_348:


//--------------------- .nv.global.init           --------------------------
	.section	.nv.global.init,"aw",@progbits
.nv.global.init:
	.type		$str$22,@object
	.size		$str$22,($str$23 - $str$22)
$str$22:
        /*0000*/ 	.byte	0x6b, 0x5f, 0x74, 0x69, 0x6c, 0x65, 0x5f, 0x63, 0x6f, 0x75, 0x6e, 0x74, 0x20, 0x3e, 0x3d, 0x20
        /*0010*/ 	.byte	0x31, 0x00
	.type		$str$23,@object
	.size		$str$23,(__unnamed_1 - $str$23)
$str$23:
        /*0012*/ 	.byte	0x2f, 0x74, 0x6d, 0x70, 0x2f, 0x63, 0x75, 0x74, 0x6c, 0x61, 0x73, 0x73, 0x5f, 0x73, 0x77, 0x65
        /*0022*/ 	.byte	0x65, 0x70, 0x5f, 0x73, 0x72, 0x63, 0x2f, 0x69, 0x6e, 0x63, 0x6c, 0x75, 0x64, 0x65, 0x2f, 0x63
        /*0032*/ 	.byte	0x75, 0x74, 0x6c, 0x61, 0x73, 0x73, 0x2f, 0x67, 0x65, 0x6d, 0x6d, 0x2f, 0x63, 0x6f, 0x6c, 0x6c
        /*0042*/ 	.byte	0x65, 0x63, 0x74, 0x69, 0x76, 0x65, 0x2f, 0x73, 0x6d, 0x39, 0x30, 0x5f, 0x6d, 0x6d, 0x61, 0x5f
        /*0052*/ 	.byte	0x74, 0x6d, 0x61, 0x5f, 0x67, 0x6d, 0x6d, 0x61, 0x5f, 0x73, 0x73, 0x5f, 0x77, 0x61, 0x72, 0x70
        /*0062*/ 	.byte	0x73, 0x70, 0x65, 0x63, 0x69, 0x61, 0x6c, 0x69, 0x7a, 0x65, 0x64, 0x2e, 0x68, 0x70, 0x70, 0x00
	.type		__unnamed_1,@object
	.size		__unnamed_1,(.L_0 - __unnamed_1)
__unnamed_1:
        /*0072*/ 	.byte	0x76, 0x6f, 0x69, 0x64, 0x20, 0x63, 0x75, 0x74, 0x6c, 0x61, 0x73, 0x73, 0x3a, 0x3a, 0x67, 0x65
        /* <DEDUP_REMOVED lines=172> */
        /*0b42*/ 	.byte	0x6e, 0x74, 0x69, 0x74, 0x79, 0x5d, 0x00
.L_0:


//--------------------- .nv.shared._ZN7cutlass13device_kernelINS_4gemm6kernel13GemmUniversalIN4cute5tupleIJiiiiEEENS1_10collective13CollectiveMmaINS1_34MainloopSm90TmaGmmaWarpSpecializedILi11ENS5_IJNS4_1CILi1EEENSA_ILi2EEESB_EEENS1_32KernelTmaWarpSpecializedPingpongEEENS5_IJNSA_ILi64EEENSA_ILi256EEESG_EEEaNS5_IJlSB_lEEEaSJ_NS4_8TiledMMAINS4_8MMA_AtomIJNS4_4SM904GMMA27MMA_64x256x32_S32S8S8_SS_TNEEEENS4_6LayoutINS5_IJSB_SB_SB_EEENS5_IJNSA_ILi0EEESS_SS_EEEEENS5_IJNS4_10UnderscoreESV_SV_EEEEENS4_23SM90_TMA_LOAD_MULTICASTENS4_14ComposedLayoutINS4_7SwizzleILi2ELi4ELi3EEENS4_18smem_ptr_flag_bitsILi8EEENSQ_INS5_IJNSA_ILi8EEESG_EEENS5_IJSG_SB_EEEEEEEvNS4_8identityENS4_13SM90_TMA_LOADES18_vS19_EENS_8epilogue10collective6detail29Sm90TmaWarpSpecializedAdapterINS1D_15DefaultEpilogueIaSJ_SJ_NS1C_6thread17LinearCombinationIaLi1EiiLNS1H_9ScaleType4KindE0ELNS_15FloatRoundStyleE2EaEENS1_15EpilogueDefaultEEEEEvvEEEEvNT_6ParamsE --------------------------
	.section	.nv.shared._ZN7cutlass13device_kernelINS_4gemm6kernel13GemmUniversalIN4cute5tupleIJiiiiEEENS1_10collective13CollectiveMmaINS1_34MainloopSm90TmaGmmaWarpSpecializedILi11ENS5_IJNS4_1CILi1EEENSA_ILi2EEESB_EEENS1_32KernelTmaWarpSpecializedPingpongEEENS5_IJNSA_ILi64EEENSA_ILi256EEESG_EEEaNS5_IJlSB_lEEEaSJ_NS4_8TiledMMAINS4_8MMA_AtomIJNS4_4SM904GMMA27MMA_64x256x32_S32S8S8_SS_TNEEEENS4_6LayoutINS5_IJSB_SB_SB_EEENS5_IJNSA_ILi0EEESS_SS_EEEEENS5_IJNS4_10UnderscoreESV_SV_EEEEENS4_23SM90_TMA_LOAD_MULTICASTENS4_14ComposedLayoutINS4_7SwizzleILi2ELi4ELi3EEENS4_18smem_ptr_flag_bitsILi8EEENSQ_INS5_IJNSA_ILi8EEESG_EEENS5_IJSG_SB_EEEEEEEvNS4_8identityENS4_13SM90_TMA_LOADES18_vS19_EENS_8epilogue10collective6detail29Sm90TmaWarpSpecializedAdapterINS1D_15DefaultEpilogueIaSJ_SJ_NS1C_6thread17LinearCombinationIaLi1EiiLNS1H_9ScaleType4KindE0ELNS_15FloatRoundStyleE2EaEENS1_15EpilogueDefaultEEEEEvvEEEEvNT_6ParamsE,"aw",@nobits
	.sectionflags	@""
	.align	16
	.zero		1024


//--------------------- .nv.shared.reserved.0     --------------------------
	.section	.nv.shared.reserved.0,"aw",@nobits
	.weak		__nv_reservedSMEM_offset_0_alias
	.size		__nv_reservedSMEM_offset_0_alias, 0, 0
	.other		__nv_reservedSMEM_offset_0_alias,@"STO_CUDA_RESERVED_SHARED STV_DEFAULT"
__nv_reservedSMEM_offset_0_alias:
	.zero		0


//--------------------- .nv.global                --------------------------
	.section	.nv.global,"aw",@nobits
.nv.global:
	.type		_ZN39_INTERNAL_758fd3f9_4_k_cu_255fb340_43964cute1_E,@object
	.size		_ZN39_INTERNAL_758fd3f9_4_k_cu_255fb340_43964cute1_E,(_ZN39_INTERNAL_758fd3f9_4_k_cu_255fb340_43964cuda3std3__45__cpo6cbeginE - _ZN39_INTERNAL_758fd3f9_4_k_cu_255fb340_43964cute1_E)
_ZN39_INTERNAL_758fd3f9_4_k_cu_255fb340_43964cute1_E:
	.zero		1
	.type		_ZN39_INTERNAL_758fd3f9_4_k_cu_255fb340_43964cuda3std3__45__cpo6cbeginE,@object
	.size		_ZN39_INTERNAL_758fd3f9_4_k_cu_255fb340_43964cuda3std3__45__cpo6cbeginE,(_ZN39_INTERNAL_758fd3f9_4_k_cu_255fb340_43964cuda3std3__48in_placeE - _ZN39_INTERNAL_758fd3f9_4_k_cu_255fb340_43964cuda3std3__45__cpo6cbeginE)
_ZN39_INTERNAL_758fd3f9_4_k_cu_255fb340_43964cuda3std3__45__cpo6cbeginE:
	.zero		1
	.type		_ZN39_INTERNAL_758fd3f9_4_k_cu_255fb340_43964cuda3std3__48in_placeE,@object
	.size		_ZN39_INTERNAL_758fd3f9_4_k_cu_255fb340_43964cuda3std3__48in_placeE,(_ZN39_INTERNAL_758fd3f9_4_k_cu_255fb340_43964cuda3std6ranges3__45__cpo9iter_moveE - _ZN39_INTERNAL_758fd3f9_4_k_cu_255fb340_43964cuda3std3__48in_placeE)
_ZN39_INTERNAL_758fd3f9_4_k_cu_255fb340_43964cuda3std3__48in_placeE:
	.zero		1
	.type		_ZN39_INTERNAL_758fd3f9_4_k_cu_255fb340_43964cuda3std6ranges3__45__cpo9iter_moveE,@object
	.size		_ZN39_INTERNAL_758fd3f9_4_k_cu_255fb340_43964cuda3std6ranges3__45__cpo9iter_moveE,(_ZN39_INTERNAL_758fd3f9_4_k_cu_255fb340_43964cuda3std3__45__cpo5beginE - _ZN39_INTERNAL_758fd3f9_4_k_cu_255fb340_43964cuda3std6ranges3__45__cpo9iter_moveE)
_ZN39_INTERNAL_758fd3f9_4_k_cu_255fb340_43964cuda3std6ranges3__45__cpo9iter_moveE:
	.zero		1
	.type		_ZN39_INTERNAL_758fd3f9_4_k_cu_255fb340_43964cuda3std3__45__cpo5beginE,@object
	.size		_ZN39_INTERNAL_758fd3f9_4_k_cu_255fb340_43964cuda3std3__45__cpo5beginE,(_ZN39_INTERNAL_758fd3f9_4_k_cu_255fb340_43964cuda3std3__441_GLOBAL__N__758fd3f9_4_k_cu_255fb340_43966ignoreE - _ZN39_INTERNAL_758fd3f9_4_k_cu_255fb340_43964cuda3std3__45__cpo5beginE)
_ZN39_INTERNAL_758fd3f9_4_k_cu_255fb340_43964cuda3std3__45__cpo5beginE:
	.zero		1
	.type		_ZN39_INTERNAL_758fd3f9_4_k_cu_255fb340_43964cuda3std3__441_GLOBAL__N__758fd3f9_4_k_cu_255fb340_43966ignoreE,@object
	.size		_ZN39_INTERNAL_758fd3f9_4_k_cu_255fb340_43964cuda3std3__441_GLOBAL__N__758fd3f9_4_k_cu_255fb340_43966ignoreE,(_ZN39_INTERNAL_758fd3f9_4_k_cu_255fb340_43964cute7productE - _ZN39_INTERNAL_758fd3f9_4_k_cu_255fb340_43964cuda3std3__441_GLOBAL__N__758fd3f9_4_k_cu_255fb340_43966ignoreE)
_ZN39_INTERNAL_758fd3f9_4_k_cu_255fb340_43964cuda3std3__441_GLOBAL__N__758fd3f9_4_k_cu_255fb340_43966ignoreE:
	.zero		1
	.type		_ZN39_INTERNAL_758fd3f9_4_k_cu_255fb340_43964cute7productE,@object
	.size		_ZN39_INTERNAL_758fd3f9_4_k_cu_255fb340_43964cute7productE,(_ZN39_INTERNAL_758fd3f9_4_k_cu_255fb340_43964cuda3std3__45__cpo3endE - _ZN39_INTERNAL_758fd3f9_4_k_cu_255fb340_43964cute7productE)
_ZN39_INTERNAL_758fd3f9_4_k_cu_255fb340_43964cute7productE:
	.zero		1
	.type		_ZN39_INTERNAL_758fd3f9_4_k_cu_255fb340_43964cuda3std3__45__cpo3endE,@object
	.size		_ZN39_INTERNAL_758fd3f9_4_k_cu_255fb340_43964cuda3std3__45__cpo3endE,(_ZN39_INTERNAL_758fd3f9_4_k_cu_255fb340_43964cuda3std3__419piecewise_constructE - _ZN39_INTERNAL_758fd3f9_4_k_cu_255fb340_43964cuda3std3__45__cpo3endE)
_ZN39_INTERNAL_758fd3f9_4_k_cu_255fb340_43964cuda3std3__45__cpo3endE:
	.zero		1
	.type		_ZN39_INTERNAL_758fd3f9_4_k_cu_255fb340_43964cuda3std3__419piecewise_constructE,@object
	.size		_ZN39_INTERNAL_758fd3f9_4_k_cu_255fb340_43964cuda3std3__419piecewise_constructE,(_ZN39_INTERNAL_758fd3f9_4_k_cu_255fb340_43964cuda3std3__45__cpo4cendE - _ZN39_INTERNAL_758fd3f9_4_k_cu_255fb340_43964cuda3std3__419piecewise_constructE)
_ZN39_INTERNAL_758fd3f9_4_k_cu_255fb340_43964cuda3std3__419piecewise_constructE:
	.zero		1
	.type		_ZN39_INTERNAL_758fd3f9_4_k_cu_255fb340_43964cuda3std3__45__cpo4cendE,@object
	.size		_ZN39_INTERNAL_758fd3f9_4_k_cu_255fb340_43964cuda3std3__45__cpo4cendE,(_ZN39_INTERNAL_758fd3f9_4_k_cu_255fb340_43964cuda3std6ranges3__45__cpo4swapE - _ZN39_INTERNAL_758fd3f9_4_k_cu_255fb340_43964cuda3std3__45__cpo4cendE)
_ZN39_INTERNAL_758fd3f9_4_k_cu_255fb340_43964cuda3std3__45__cpo4cendE:
	.zero		1
	.type		_ZN39_INTERNAL_758fd3f9_4_k_cu_255fb340_43964cuda3std6ranges3__45__cpo4swapE,@object
	.size		_ZN39_INTERNAL_758fd3f9_4_k_cu_255fb340_43964cuda3std6ranges3__45__cpo4swapE,(.L_8 - _ZN39_INTERNAL_758fd3f9_4_k_cu_255fb340_43964cuda3std6ranges3__45__cpo4swapE)
_ZN39_INTERNAL_758fd3f9_4_k_cu_255fb340_43964cuda3std6ranges3__45__cpo4swapE:
	.zero		1
.L_8:


//--------------------- .nv.constant0._ZN7cutlass13device_kernelINS_4gemm6kernel13GemmUniversalIN4cute5tupleIJiiiiEEENS1_10collective13CollectiveMmaINS1_34MainloopSm90TmaGmmaWarpSpecializedILi11ENS5_IJNS4_1CILi1EEENSA_ILi2EEESB_EEENS1_32KernelTmaWarpSpecializedPingpongEEENS5_IJNSA_ILi64EEENSA_ILi256EEESG_EEEaNS5_IJlSB_lEEEaSJ_NS4_8TiledMMAINS4_8MMA_AtomIJNS4_4SM904GMMA27MMA_64x256x32_S32S8S8_SS_TNEEEENS4_6LayoutINS5_IJSB_SB_SB_EEENS5_IJNSA_ILi0EEESS_SS_EEEEENS5_IJNS4_10UnderscoreESV_SV_EEEEENS4_23SM90_TMA_LOAD_MULTICASTENS4_14ComposedLayoutINS4_7SwizzleILi2ELi4ELi3EEENS4_18smem_ptr_flag_bitsILi8EEENSQ_INS5_IJNSA_ILi8EEESG_EEENS5_IJSG_SB_EEEEEEEvNS4_8identityENS4_13SM90_TMA_LOADES18_vS19_EENS_8epilogue10collective6detail29Sm90TmaWarpSpecializedAdapterINS1D_15DefaultEpilogueIaSJ_SJ_NS1C_6thread17LinearCombinationIaLi1EiiLNS1H_9ScaleType4KindE0ELNS_15FloatRoundStyleE2EaEENS1_15EpilogueDefaultEEEEEvvEEEEvNT_6ParamsE --------------------------
	.section	.nv.constant0._ZN7cutlass13device_kernelINS_4gemm6kernel13GemmUniversalIN4cute5tupleIJiiiiEEENS1_10collective13CollectiveMmaINS1_34MainloopSm90TmaGmmaWarpSpecializedILi11ENS5_IJNS4_1CILi1EEENSA_ILi2EEESB_EEENS1_32KernelTmaWarpSpecializedPingpongEEENS5_IJNSA_ILi64EEENSA_ILi256EEESG_EEEaNS5_IJlSB_lEEEaSJ_NS4_8TiledMMAINS4_8MMA_AtomIJNS4_4SM904GMMA27MMA_64x256x32_S32S8S8_SS_TNEEEENS4_6LayoutINS5_IJSB_SB_SB_EEENS5_IJNSA_ILi0EEESS_SS_EEEEENS5_IJNS4_10UnderscoreESV_SV_EEEEENS4_23SM90_TMA_LOAD_MULTICASTENS4_14ComposedLayoutINS4_7SwizzleILi2ELi4ELi3EEENS4_18smem_ptr_flag_bitsILi8EEENSQ_INS5_IJNSA_ILi8EEESG_EEENS5_IJSG_SB_EEEEEEEvNS4_8identityENS4_13SM90_TMA_LOADES18_vS19_EENS_8epilogue10collective6detail29Sm90TmaWarpSpecializedAdapterINS1D_15DefaultEpilogueIaSJ_SJ_NS1C_6thread17LinearCombinationIaLi1EiiLNS1H_9ScaleType4KindE0ELNS_15FloatRoundStyleE2EaEENS1_15EpilogueDefaultEEEEEvvEEEEvNT_6ParamsE,"a",@progbits
	.sectionflags	@""
	.align	4
.nv.constant0._ZN7cutlass13device_kernelINS_4gemm6kernel13GemmUniversalIN4cute5tupleIJiiiiEEENS1_10collective13CollectiveMmaINS1_34MainloopSm90TmaGmmaWarpSpecializedILi11ENS5_IJNS4_1CILi1EEENSA_ILi2EEESB_EEENS1_32KernelTmaWarpSpecializedPingpongEEENS5_IJNSA_ILi64EEENSA_ILi256EEESG_EEEaNS5_IJlSB_lEEEaSJ_NS4_8TiledMMAINS4_8MMA_AtomIJNS4_4SM904GMMA27MMA_64x256x32_S32S8S8_SS_TNEEEENS4_6LayoutINS5_IJSB_SB_SB_EEENS5_IJNSA_ILi0EEESS_SS_EEEEENS5_IJNS4_10UnderscoreESV_SV_EEEEENS4_23SM90_TMA_LOAD_MULTICASTENS4_14ComposedLayoutINS4_7SwizzleILi2ELi4ELi3EEENS4_18smem_ptr_flag_bitsILi8EEENSQ_INS5_IJNSA_ILi8EEESG_EEENS5_IJSG_SB_EEEEEEEvNS4_8identityENS4_13SM90_TMA_LOADES18_vS19_EENS_8epilogue10collective6detail29Sm90TmaWarpSpecializedAdapterINS1D_15DefaultEpilogueIaSJ_SJ_NS1C_6thread17LinearCombinationIaLi1EiiLNS1H_9ScaleType4KindE0ELNS_15FloatRoundStyleE2EaEENS1_15EpilogueDefaultEEEEEvvEEEEvNT_6ParamsE:
	.zero		1664


//--------------------- SYMBOLS --------------------------

	.type		.nv.reservedSmem.offset0,@object
	.size		.nv.reservedSmem.offset0,0x4
	.type		__assertfail,@function
